	.target	sm_90a

	.elftype	@"ET_EXEC"


//--------------------- .note.nv.tkinfo           --------------------------
	.section	.note.nv.tkinfo,"",@"SHT_NOTE"
	.sectionflags	@"SHF_NOTE_NV_TKINFO"
	.tkinfo
        /*0018*/ 	.word	0x00000002
        /*0030*/ 	.string	""
        /*0030*/ 	.string	"ptxas"
        /*0030*/ 	.string	"Cuda compilation tools, release 13.0, V13.0.88"
        /*0030*/ 	.string	"Build cuda_13.0.r13.0/compiler.36424714_0"
        /*0030*/ 	.string	"-v  -suppress-debug-info  -lineinfo  -arch sm_90a "



//--------------------- .note.nv.cuinfo           --------------------------
	.section	.note.nv.cuinfo,"",@"SHT_NOTE"
	.sectionflags	@"SHF_NOTE_NV_CUINFO"
        /*0018*/ 	.short	0x0002
        /*001a*/ 	.short	0x005a
        /*001c*/ 	.short	0x0082
	.zero		2


//--------------------- .nv.info                  --------------------------
	.section	.nv.info,"",@"SHT_CUDA_INFO"
	.align	4


	//----- nvinfo : EIATTR_REGCOUNT
	.align		4
        /*0000*/ 	.byte	0x04, 0x2f
        /*0002*/ 	.short	(.L_2 - .L_1)
	.align		4
.L_1:
        /*0004*/ 	.word	index@(attn_fwd)
        /*0008*/ 	.word	0x000000a8


	//----- nvinfo : EIATTR_FRAME_SIZE
	.align		4
.L_2:
        /*000c*/ 	.byte	0x04, 0x11
        /*000e*/ 	.short	(.L_4 - .L_3)
	.align		4
.L_3:
        /*0010*/ 	.word	index@(attn_fwd)
        /*0014*/ 	.word	0x00000000


	//----- nvinfo : EIATTR_MIN_STACK_SIZE
	.align		4
.L_4:
        /*0018*/ 	.byte	0x04, 0x12
        /*001a*/ 	.short	(.L_6 - .L_5)
	.align		4
.L_5:
        /*001c*/ 	.word	index@(attn_fwd)
        /*0020*/ 	.word	0x00000000
.L_6:


//--------------------- .nv.compat                --------------------------
	.section	.nv.compat,"",@"SHT_CUDA_COMPAT_INFO"
	.align	4
        /*0000*/ 	.byte	0x02, 0x09, 0x01, 0x00, 0x02, 0x02, 0x01, 0x00, 0x02, 0x05, 0x05, 0x00, 0x03, 0x07, 0x01, 0x01
        /*0010*/ 	.byte	0x02, 0x03, 0x00, 0x00, 0x02, 0x06, 0x01, 0x00, 0x04, 0x0b, 0x08, 0x00, 0x00, 0x00, 0x00, 0x00
        /*0020*/ 	.byte	0x00, 0x00, 0x00, 0x00


//--------------------- .nv.info.attn_fwd         --------------------------
	.section	.nv.info.attn_fwd,"",@"SHT_CUDA_INFO"
	.sectionflags	@""
	.align	4


	//----- nvinfo : EIATTR_CUDA_API_VERSION
	.align		4
        /*0000*/ 	.byte	0x04, 0x37
        /*0002*/ 	.short	(.L_8 - .L_7)
.L_7:
        /*0004*/ 	.word	0x00000082


	//----- nvinfo : EIATTR_KPARAM_INFO
	.align		4
.L_8:
        /*0008*/ 	.byte	0x04, 0x17
        /*000a*/ 	.short	(.L_10 - .L_9)
.L_9:
        /*000c*/ 	.word	0x00000000
        /*0010*/ 	.short	0x0019
        /*0012*/ 	.short	0x0080
        /*0014*/ 	.byte	0x00, 0xf4, 0x21, 0x00


	//----- nvinfo : EIATTR_KPARAM_INFO
	.align		4
.L_10:
        /*0018*/ 	.byte	0x04, 0x17
        /*001a*/ 	.short	(.L_12 - .L_11)
.L_11:
        /*001c*/ 	.word	0x00000000
        /*0020*/ 	.short	0x0018
        /*0022*/ 	.short	0x0078
        /*0024*/ 	.byte	0x00, 0xf4, 0x21, 0x00


	//----- nvinfo : EIATTR_KPARAM_INFO
	.align		4
.L_12:
        /*0028*/ 	.byte	0x04, 0x17
        /*002a*/ 	.short	(.L_14 - .L_13)
.L_13:
        /*002c*/ 	.word	0x00000000
        /*0030*/ 	.short	0x0017
        /*0032*/ 	.short	0x0070
        /*0034*/ 	.byte	0x00, 0xf0, 0x11, 0x00


	//----- nvinfo : EIATTR_KPARAM_INFO
	.align		4
.L_14:
        /*0038*/ 	.byte	0x04, 0x17
        /*003a*/ 	.short	(.L_16 - .L_15)
.L_15:
        /*003c*/ 	.word	0x00000000
        /*0040*/ 	.short	0x0016
        /*0042*/ 	.short	0x006c
        /*0044*/ 	.byte	0x00, 0xf0, 0x11, 0x00


	//----- nvinfo : EIATTR_KPARAM_INFO
	.align		4
.L_16:
        /*0048*/ 	.byte	0x04, 0x17
        /*004a*/ 	.short	(.L_18 - .L_17)
.L_17:
        /*004c*/ 	.word	0x00000000
        /*0050*/ 	.short	0x0015
        /*0052*/ 	.short	0x0068
        /*0054*/ 	.byte	0x00, 0xf0, 0x11, 0x00


	//----- nvinfo : EIATTR_KPARAM_INFO
	.align		4
.L_18:
        /*0058*/ 	.byte	0x04, 0x17
        /*005a*/ 	.short	(.L_20 - .L_19)
.L_19:
        /*005c*/ 	.word	0x00000000
        /*0060*/ 	.short	0x0014
        /*0062*/ 	.short	0x0064
        /*0064*/ 	.byte	0x00, 0xf0, 0x11, 0x00


	//----- nvinfo : EIATTR_KPARAM_INFO
	.align		4
.L_20:
        /*0068*/ 	.byte	0x04, 0x17
        /*006a*/ 	.short	(.L_22 - .L_21)
.L_21:
        /*006c*/ 	.word	0x00000000
        /*0070*/ 	.short	0x0013
        /*0072*/ 	.short	0x0060
        /*0074*/ 	.byte	0x00, 0xf0, 0x11, 0x00


	//----- nvinfo : EIATTR_KPARAM_INFO
	.align		4
.L_22:
        /*0078*/ 	.byte	0x04, 0x17
        /*007a*/ 	.short	(.L_24 - .L_23)
.L_23:
        /*007c*/ 	.word	0x00000000
        /*0080*/ 	.short	0x0012
        /*0082*/ 	.short	0x005c
        /*0084*/ 	.byte	0x00, 0xf0, 0x11, 0x00


	//----- nvinfo : EIATTR_KPARAM_INFO
	.align		4
.L_24:
        /*0088*/ 	.byte	0x04, 0x17
        /*008a*/ 	.short	(.L_26 - .L_25)
.L_25:
        /*008c*/ 	.word	0x00000000
        /*0090*/ 	.short	0x0011
        /*0092*/ 	.short	0x0058
        /*0094*/ 	.byte	0x00, 0xf0, 0x11, 0x00


	//----- nvinfo : EIATTR_KPARAM_INFO
	.align		4
.L_26:
        /*0098*/ 	.byte	0x04, 0x17
        /*009a*/ 	.short	(.L_28 - .L_27)
.L_27:
        /*009c*/ 	.word	0x00000000
        /*00a0*/ 	.short	0x0010
        /*00a2*/ 	.short	0x0054
        /*00a4*/ 	.byte	0x00, 0xf0, 0x11, 0x00


	//----- nvinfo : EIATTR_KPARAM_INFO
	.align		4
.L_28:
        /*00a8*/ 	.byte	0x04, 0x17
        /*00aa*/ 	.short	(.L_30 - .L_29)
.L_29:
        /*00ac*/ 	.word	0x00000000
        /*00b0*/ 	.short	0x000f
        /*00b2*/ 	.short	0x0050
        /*00b4*/ 	.byte	0x00, 0xf0, 0x11, 0x00


	//----- nvinfo : EIATTR_KPARAM_INFO
	.align		4
.L_30:
        /*00b8*/ 	.byte	0x04, 0x17
        /*00ba*/ 	.short	(.L_32 - .L_31)
.L_31:
        /*00bc*/ 	.word	0x00000000
        /*00c0*/ 	.short	0x000e
        /*00c2*/ 	.short	0x004c
        /*00c4*/ 	.byte	0x00, 0xf0, 0x11, 0x00


	//----- nvinfo : EIATTR_KPARAM_INFO
	.align		4
.L_32:
        /*00c8*/ 	.byte	0x04, 0x17
        /*00ca*/ 	.short	(.L_34 - .L_33)
.L_33:
        /*00cc*/ 	.word	0x00000000
        /*00d0*/ 	.short	0x000d
        /*00d2*/ 	.short	0x0048
        /*00d4*/ 	.byte	0x00, 0xf0, 0x11, 0x00


	//----- nvinfo : EIATTR_KPARAM_INFO
	.align		4
.L_34:
        /*00d8*/ 	.byte	0x04, 0x17
        /*00da*/ 	.short	(.L_36 - .L_35)
.L_35:
        /*00dc*/ 	.word	0x00000000
        /*00e0*/ 	.short	0x000c
        /*00e2*/ 	.short	0x0044
        /*00e4*/ 	.byte	0x00, 0xf0, 0x11, 0x00


	//----- nvinfo : EIATTR_KPARAM_INFO
	.align		4
.L_36:
        /*00e8*/ 	.byte	0x04, 0x17
        /*00ea*/ 	.short	(.L_38 - .L_37)
.L_37:
        /*00ec*/ 	.word	0x00000000
        /*00f0*/ 	.short	0x000b
        /*00f2*/ 	.short	0x0040
        /*00f4*/ 	.byte	0x00, 0xf0, 0x11, 0x00


	//----- nvinfo : EIATTR_KPARAM_INFO
	.align		4
.L_38:
        /*00f8*/ 	.byte	0x04, 0x17
        /*00fa*/ 	.short	(.L_40 - .L_39)
.L_39:
        /*00fc*/ 	.word	0x00000000
        /*0100*/ 	.short	0x000a
        /*0102*/ 	.short	0x003c
        /*0104*/ 	.byte	0x00, 0xf0, 0x11, 0x00


	//----- nvinfo : EIATTR_KPARAM_INFO
	.align		4
.L_40:
        /*0108*/ 	.byte	0x04, 0x17
        /*010a*/ 	.short	(.L_42 - .L_41)
.L_41:
        /*010c*/ 	.word	0x00000000
        /*0110*/ 	.short	0x0009
        /*0112*/ 	.short	0x0038
        /*0114*/ 	.byte	0x00, 0xf0, 0x11, 0x00


	//----- nvinfo : EIATTR_KPARAM_INFO
	.align		4
.L_42:
        /*0118*/ 	.byte	0x04, 0x17
        /*011a*/ 	.short	(.L_44 - .L_43)
.L_43:
        /*011c*/ 	.word	0x00000000
        /*0120*/ 	.short	0x0008
        /*0122*/ 	.short	0x0034
        /*0124*/ 	.byte	0x00, 0xf0, 0x11, 0x00


	//----- nvinfo : EIATTR_KPARAM_INFO
	.align		4
.L_44:
        /*0128*/ 	.byte	0x04, 0x17
        /*012a*/ 	.short	(.L_46 - .L_45)
.L_45:
        /*012c*/ 	.word	0x00000000
        /*0130*/ 	.short	0x0007
        /*0132*/ 	.short	0x0030
        /*0134*/ 	.byte	0x00, 0xf0, 0x11, 0x00


	//----- nvinfo : EIATTR_KPARAM_INFO
	.align		4
.L_46:
        /*0138*/ 	.byte	0x04, 0x17
        /*013a*/ 	.short	(.L_48 - .L_47)
.L_47:
        /*013c*/ 	.word	0x00000000
        /*0140*/ 	.short	0x0006
        /*0142*/ 	.short	0x002c
        /*0144*/ 	.byte	0x00, 0xf0, 0x11, 0x00


	//----- nvinfo : EIATTR_KPARAM_INFO
	.align		4
.L_48:
        /*0148*/ 	.byte	0x04, 0x17
        /*014a*/ 	.short	(.L_50 - .L_49)
.L_49:
        /*014c*/ 	.word	0x00000000
        /*0150*/ 	.short	0x0005
        /*0152*/ 	.short	0x0028
        /*0154*/ 	.byte	0x00, 0xf0, 0x11, 0x00


	//----- nvinfo : EIATTR_KPARAM_INFO
	.align		4
.L_50:
        /*0158*/ 	.byte	0x04, 0x17
        /*015a*/ 	.short	(.L_52 - .L_51)
.L_51:
        /*015c*/ 	.word	0x00000000
        /*0160*/ 	.short	0x0004
        /*0162*/ 	.short	0x0020
        /*0164*/ 	.byte	0x00, 0xf4, 0x21, 0x00


	//----- nvinfo : EIATTR_KPARAM_INFO
	.align		4
.L_52:
        /*0168*/ 	.byte	0x04, 0x17
        /*016a*/ 	.short	(.L_54 - .L_53)
.L_53:
        /*016c*/ 	.word	0x00000000
        /*0170*/ 	.short	0x0003
        /*0172*/ 	.short	0x0018
        /*0174*/ 	.byte	0x00, 0xf4, 0x21, 0x00


	//----- nvinfo : EIATTR_KPARAM_INFO
	.align		4
.L_54:
        /*0178*/ 	.byte	0x04, 0x17
        /*017a*/ 	.short	(.L_56 - .L_55)
.L_55:
        /*017c*/ 	.word	0x00000000
        /*0180*/ 	.short	0x0002
        /*0182*/ 	.short	0x0010
        /*0184*/ 	.byte	0x00, 0xf4, 0x21, 0x00


	//----- nvinfo : EIATTR_KPARAM_INFO
	.align		4
.L_56:
        /*0188*/ 	.byte	0x04, 0x17
        /*018a*/ 	.short	(.L_58 - .L_57)
.L_57:
        /*018c*/ 	.word	0x00000000
        /*0190*/ 	.short	0x0001
        /*0192*/ 	.short	0x0008
        /*0194*/ 	.byte	0x00, 0xf4, 0x21, 0x00


	//----- nvinfo : EIATTR_KPARAM_INFO
	.align		4
.L_58:
        /*0198*/ 	.byte	0x04, 0x17
        /*019a*/ 	.short	(.L_60 - .L_59)
.L_59:
        /*019c*/ 	.word	0x00000000
        /*01a0*/ 	.short	0x0000
        /*01a2*/ 	.short	0x0000
        /*01a4*/ 	.byte	0x00, 0xf4, 0x21, 0x00


	//----- nvinfo : EIATTR_SPARSE_MMA_MASK
	.align		4
.L_60:
        /*01a8*/ 	.byte	0x03, 0x50
        /*01aa*/ 	.short	0x0000


	//----- nvinfo : EIATTR_MAXREG_COUNT
	.align		4
        /*01ac*/ 	.byte	0x03, 0x1b
        /*01ae*/ 	.short	0x00ff


	//----- nvinfo : EIATTR_NUM_BARRIERS
	.align		4
        /*01b0*/ 	.byte	0x02, 0x4c
        /*01b2*/ 	.byte	0x01
	.zero		1


	//----- nvinfo : EIATTR_MERCURY_ISA_VERSION
	.align		4
        /*01b4*/ 	.byte	0x03, 0x5f
        /*01b6*/ 	.short	0x0101


	//----- nvinfo : EIATTR_COOP_GROUP_MASK_REGIDS
	.align		4
        /*01b8*/ 	.byte	0x04, 0x29
        /*01ba*/ 	.short	(.L_62 - .L_61)


	//   ....[0]....
.L_61:
        /*01bc*/ 	.word	0xffffffff


	//   ....[1]....
        /*01c0*/ 	.word	0xffffffff


	//   ....[2]....
        /*01c4*/ 	.word	0xffffffff


	//   ....[3]....
        /*01c8*/ 	.word	0xffffffff


	//   ....[4]....
        /*01cc*/ 	.word	0xffffffff


	//   ....[5]....
        /*01d0*/ 	.word	0xffffffff


	//   ....[6]....
        /*01d4*/ 	.word	0xffffffff


	//   ....[7]....
        /*01d8*/ 	.word	0xffffffff


	//   ....[8]....
        /*01dc*/ 	.word	0xffffffff


	//   ....[9]....
        /*01e0*/ 	.word	0xffffffff


	//   ....[10]....
        /*01e4*/ 	.word	0xffffffff


	//   ....[11]....
        /*01e8*/ 	.word	0xffffffff


	//   ....[12]....
        /*01ec*/ 	.word	0xffffffff


	//   ....[13]....
        /*01f0*/ 	.word	0xffffffff


	//   ....[14]....
        /*01f4*/ 	.word	0xffffffff


	//   ....[15]....
        /*01f8*/ 	.word	0xffffffff


	//   ....[16]....
        /*01fc*/ 	.word	0xffffffff


	//   ....[17]....
        /*0200*/ 	.word	0xffffffff


	//   ....[18]....
        /*0204*/ 	.word	0xffffffff


	//   ....[19]....
        /*0208*/ 	.word	0xffffffff


	//----- nvinfo : EIATTR_COOP_GROUP_INSTR_OFFSETS
	.align		4
.L_62:
        /*020c*/ 	.byte	0x04, 0x28
        /*020e*/ 	.short	(.L_64 - .L_63)


	//   ....[0]....
.L_63:
        /*0210*/ 	.word	0x00001c90


	//   ....[1]....
        /*0214*/ 	.word	0x00001ca0


	//   ....[2]....
        /*0218*/ 	.word	0x00001cb0


	//   ....[3]....
        /*021c*/ 	.word	0x00001cc0


	//   ....[4]....
        /*0220*/ 	.word	0x00001d00


	//   ....[5]....
        /*0224*/ 	.word	0x00001d20


	//   ....[6]....
        /*0228*/ 	.word	0x00001d30


	//   ....[7]....
        /*022c*/ 	.word	0x00001d40


	//   ....[8]....
        /*0230*/ 	.word	0x00001df0


	//   ....[9]....
        /*0234*/ 	.word	0x00001e10


	//   ....[10]....
        /*0238*/ 	.word	0x00002080


	//   ....[11]....
        /*023c*/ 	.word	0x00002090


	//   ....[12]....
        /*0240*/ 	.word	0x000020b0


	//   ....[13]....
        /*0244*/ 	.word	0x000020c0


	//   ....[14]....
        /*0248*/ 	.word	0x000020f0


	//   ....[15]....
        /*024c*/ 	.word	0x00002110


	//   ....[16]....
        /*0250*/ 	.word	0x00002130


	//   ....[17]....
        /*0254*/ 	.word	0x00002140


	//   ....[18]....
        /*0258*/ 	.word	0x00002200


	//   ....[19]....
        /*025c*/ 	.word	0x00002220


	//----- nvinfo : EIATTR_EXIT_INSTR_OFFSETS
	.align		4
.L_64:
        /*0260*/ 	.byte	0x04, 0x1c
        /*0262*/ 	.short	(.L_66 - .L_65)


	//   ....[0]....
.L_65:
        /*0264*/ 	.word	0x00003df0


	//   ....[1]....
        /*0268*/ 	.word	0x00003e20


	//----- nvinfo : EIATTR_REQNTID
	.align		4
.L_66:
        /*026c*/ 	.byte	0x04, 0x10
        /*026e*/ 	.short	(.L_68 - .L_67)
.L_67:
        /*0270*/ 	.word	0x00000080
        /*0274*/ 	.word	0x00000001
        /*0278*/ 	.word	0x00000001


	//----- nvinfo : EIATTR_CBANK_PARAM_SIZE
	.align		4
.L_68:
        /*027c*/ 	.byte	0x03, 0x19
        /*027e*/ 	.short	0x0088


	//----- nvinfo : EIATTR_PARAM_CBANK
	.align		4
        /*0280*/ 	.byte	0x04, 0x0a
        /*0282*/ 	.short	(.L_70 - .L_69)
	.align		4
.L_69:
        /*0284*/ 	.word	index@(.nv.constant0.attn_fwd)
        /*0288*/ 	.short	0x0210
        /*028a*/ 	.short	0x0088


	//----- nvinfo : EIATTR_SW_WAR
	.align		4
.L_70:
        /*028c*/ 	.byte	0x04, 0x36
        /*028e*/ 	.short	(.L_72 - .L_71)
.L_71:
        /*0290*/ 	.word	0x00000008
.L_72:


//--------------------- .nv.callgraph             --------------------------
	.section	.nv.callgraph,"",@"SHT_CUDA_CALLGRAPH"
	.align	4
	.sectionentsize	8
	.align		4
        /*0000*/ 	.word	0x00000000
	.align		4
        /*0004*/ 	.word	0xffffffff
	.align		4
        /*0008*/ 	.word	0x00000000
	.align		4
        /*000c*/ 	.word	0xfffffffe
	.align		4
        /*0010*/ 	.word	0x00000000
	.align		4
        /*0014*/ 	.word	0xfffffffd
	.align		4
        /*0018*/ 	.word	0x00000000
	.align		4
        /*001c*/ 	.word	0xfffffffc


//--------------------- .nv.constant4             --------------------------
	.section	.nv.constant4,"a",@progbits
	.align	8
	.align		8
.nv.constant4:
        /*0000*/ 	.dword	_$_str


//--------------------- .text.attn_fwd            --------------------------
	.section	.text.attn_fwd,"ax",@progbits
	.align	128
        .global         attn_fwd
        .type           attn_fwd,@function
        .size           attn_fwd,(.L_x_3 - attn_fwd)
        .other          attn_fwd,@"STO_CUDA_ENTRY STV_DEFAULT"
attn_fwd:
.text.attn_fwd:
[----:B------:R-:W-:Y:S01]  /*0000*/  LDC R1, c[0x0][0x28] ;  /* 0x00000a00ff017b82 */ /* 0x000fe20000000800 */
[----:B------:R-:W0:Y:S07]  /*0010*/  S2R R26, SR_CTAID.X ;  /* 0x00000000001a7919 */ /* 0x000e2e0000002500 */
[----:B------:R-:W1:Y:S01]  /*0020*/  S2UR UR7, SR_CTAID.Y ;  /* 0x00000000000779c3 */ /* 0x000e620000002600 */
[----:B------:R-:W-:Y:S01]  /*0030*/  ULDC.64 UR4, c[0x0][0x240] ;  /* 0x0000900000047ab9 */ /* 0x000fe20000000a00 */
[----:B------:R-:W-:Y:S01]  /*0040*/  ULDC.64 UR8, c[0x0][0x208] ;  /* 0x0000820000087ab9 */ /* 0x000fe20000000a00 */
[----:B------:R-:W2:Y:S05]  /*0050*/  S2R R17, SR_TID.X ;  /* 0x0000000000117919 */ /* 0x000eaa0000002100 */
[----:B------:R-:W3:Y:S08]  /*0060*/  LDC R21, c[0x0][0x248] ;  /* 0x00009200ff157b82 */ /* 0x000ef00000000800 */
[----:B------:R-:W4:Y:S01]  /*0070*/  LDC.64 R32, c[0x0][0x210] ;  /* 0x00008400ff207b82 */ /* 0x000f220000000a00 */
[----:B-1----:R-:W-:-:S04]  /*0080*/  UIMAD UR4, UR7, UR4, URZ ;  /* 0x00000004070472a4 */ /* 0x002fc8000f8e023f */
[----:B------:R-:W-:Y:S01]  /*0090*/  USHF.L.U32 UR6, UR4, 0x1, URZ ;  /* 0x0000000104067899 */ /* 0x000fe2000800063f */
[----:B0-----:R-:W-:Y:S01]  /*00a0*/  IMAD.SHL.U32 R26, R26, 0x20, RZ ;  /* 0x000000201a1a7824 */ /* 0x001fe200078e00ff */
[----:B--2---:R-:W-:-:S04]  /*00b0*/  SHF.R.U32.HI R13, RZ, 0x5, R17 ;  /* 0x00000005ff0d7819 */ /* 0x004fc80000011611 */
[----:B------:R-:W-:Y:S02]  /*00c0*/  LOP3.LUT R86, R26, 0x1f, R17, 0xf8, !PT ;  /* 0x0000001f1a567812 */ /* 0x000fe400078ef811 */
[----:B------:R-:W-:-:S03]  /*00d0*/  SGXT.U32 R13, R13, 0x2 ;  /* 0x000000020d0d781a */ /* 0x000fc60000000000 */
[----:B------:R-:W-:Y:S01]  /*00e0*/  IMAD R0, R86, UR5, RZ ;  /* 0x0000000556007c24 */ /* 0x000fe2000f8e02ff */
[----:B------:R-:W-:Y:S01]  /*00f0*/  UIMAD.WIDE UR4, UR4, 0x2, URZ ;  /* 0x00000002040478a5 */ /* 0x000fe2000f8e023f */
[----:B---3--:R-:W-:Y:S02]  /*0100*/  IMAD R4, R13, R21, RZ ;  /* 0x000000150d047224 */ /* 0x008fe400078e02ff */
[C---:B------:R-:W-:Y:S02]  /*0110*/  IMAD.SHL.U32 R3, R0.reuse, 0x2, RZ ;  /* 0x0000000200037824 */ /* 0x040fe400078e00ff */
[----:B------:R-:W-:Y:S02]  /*0120*/  IMAD R5, R21, 0x4, R4 ;  /* 0x0000000415057824 */ /* 0x000fe400078e0204 */
[----:B------:R-:W-:Y:S01]  /*0130*/  IMAD.HI R0, R0, 0x2, RZ ;  /* 0x0000000200007827 */ /* 0x000fe200078e02ff */
[----:B----4-:R-:W-:-:S03]  /*0140*/  IADD3 R31, P0, P1, R3, UR6, R32 ;  /* 0x00000006031f7c10 */ /* 0x010fc6000f91e020 */
[C---:B------:R-:W-:Y:S01]  /*0150*/  IMAD R7, R21.reuse, 0x4, R5 ;  /* 0x0000000415077824 */ /* 0x040fe200078e0205 */
[----:B------:R-:W-:Y:S02]  /*0160*/  IADD3.X R33, R0, UR5, R33, P0, P1 ;  /* 0x0000000500217c10 */ /* 0x000fe400087e2421 */
[CC--:B------:R-:W-:Y:S01]  /*0170*/  LEA R2, P0, R4.reuse, R31.reuse, 0x1 ;  /* 0x0000001f04027211 */ /* 0x0c0fe200078008ff */
[----:B------:R-:W-:Y:S01]  /*0180*/  IMAD R0, R21, 0x4, R7 ;  /* 0x0000000415007824 */ /* 0x000fe200078e0207 */
[----:B------:R-:W-:Y:S02]  /*0190*/  LEA R6, P1, R7, R31, 0x1 ;  /* 0x0000001f07067211 */ /* 0x000fe400078208ff */
[----:B------:R-:W-:Y:S02]  /*01a0*/  LEA.HI.X.SX32 R3, R4, R33, 0x1, P0 ;  /* 0x0000002104037211 */ /* 0x000fe400000f0eff */
[----:B------:R-:W-:Y:S02]  /*01b0*/  LEA R4, P0, R5, R31, 0x1 ;  /* 0x0000001f05047211 */ /* 0x000fe400078008ff */
[----:B------:R-:W-:Y:S01]  /*01c0*/  LEA R11, R21, R0, 0x2 ;  /* 0x00000000150b7211 */ /* 0x000fe200078e10ff */
[----:B------:R0:W2:Y:S01]  /*01d0*/  LDG.E.U16 R22, desc[UR8][R2.64] ;  /* 0x0000000802167981 */ /* 0x0000a2000c1e1500 */
[----:B------:R-:W-:-:S02]  /*01e0*/  LEA.HI.X.SX32 R5, R5, R33, 0x1, P0 ;  /* 0x0000002105057211 */ /* 0x000fc400000f0eff */
[C---:B------:R-:W-:Y:S01]  /*01f0*/  LEA R8, P0, R0.reuse, R31, 0x1 ;  /* 0x0000001f00087211 */ /* 0x040fe200078008ff */
[----:B------:R-:W-:Y:S01]  /*0200*/  IMAD R12, R21, 0x4, R11 ;  /* 0x00000004150c7824 */ /* 0x000fe200078e020b */
[-C--:B------:R-:W-:Y:S01]  /*0210*/  LEA.HI.X.SX32 R7, R7, R33.reuse, 0x1, P1 ;  /* 0x0000002107077211 */ /* 0x080fe200008f0eff */
[----:B------:R-:W3:Y:S01]  /*0220*/  LDG.E.U16 R23, desc[UR8][R4.64] ;  /* 0x0000000804177981 */ /* 0x000ee2000c1e1500 */
[----:B------:R-:W-:Y:S01]  /*0230*/  LEA.HI.X.SX32 R9, R0, R33, 0x1, P0 ;  /* 0x0000002100097211 */ /* 0x000fe200000f0eff */
[C---:B------:R-:W-:Y:S01]  /*0240*/  IMAD R0, R21.reuse, 0x4, R12 ;  /* 0x0000000415007824 */ /* 0x040fe200078e020c */
[C---:B0-----:R-:W-:Y:S01]  /*0250*/  LEA R2, P0, R12.reuse, R31, 0x1 ;  /* 0x0000001f0c027211 */ /* 0x041fe200078008ff */
[----:B------:R0:W4:Y:S02]  /*0260*/  LDG.E.U16 R24, desc[UR8][R6.64] ;  /* 0x0000000806187981 */ /* 0x000124000c1e1500 */
[C---:B------:R-:W-:Y:S01]  /*0270*/  IMAD R15, R21.reuse, 0x4, R0 ;  /* 0x00000004150f7824 */ /* 0x040fe200078e0200 */
[----:B------:R-:W-:Y:S01]  /*0280*/  LEA.HI.X.SX32 R3, R12, R33, 0x1, P0 ;  /* 0x000000210c037211 */ /* 0x000fe200000f0eff */
[----:B------:R1:W5:Y:S02]  /*0290*/  LDG.E.U16 R25, desc[UR8][R8.64] ;  /* 0x0000000808197981 */ /* 0x000364000c1e1500 */
[----:B------:R-:W-:Y:S01]  /*02a0*/  IMAD R12, R21, 0x4, R15 ;  /* 0x00000004150c7824 */ /* 0x000fe200078e020f */
[-C--:B------:R-:W-:Y:S01]  /*02b0*/  LEA R10, P1, R11, R31.reuse, 0x1 ;  /* 0x0000001f0b0a7211 */ /* 0x080fe200078208ff */
[----:B------:R-:W5:Y:S02]  /*02c0*/  LDG.E.U16 R27, desc[UR8][R2.64] ;  /* 0x00000008021b7981 */ /* 0x000f64000c1e1500 */
[----:B------:R-:W-:Y:S01]  /*02d0*/  IMAD R16, R21, 0x4, R12 ;  /* 0x0000000415107824 */ /* 0x000fe200078e020c */
[----:B0-----:R-:W-:-:S04]  /*02e0*/  LEA R6, P0, R0, R31, 0x1 ;  /* 0x0000001f00067211 */ /* 0x001fc800078008ff */
[-C--:B------:R-:W-:Y:S02]  /*02f0*/  LEA.HI.X.SX32 R7, R0, R33.reuse, 0x1, P0 ;  /* 0x0000002100077211 */ /* 0x080fe400000f0eff */
[----:B------:R-:W-:Y:S02]  /*0300*/  LEA R0, R21, R16, 0x2 ;  /* 0x0000001015007211 */ /* 0x000fe400078e10ff */
[----:B------:R-:W-:Y:S01]  /*0310*/  LEA.HI.X.SX32 R11, R11, R33, 0x1, P1 ;  /* 0x000000210b0b7211 */ /* 0x000fe200008f0eff */
[----:B------:R-:W3:Y:S01]  /*0320*/  LDG.E.U16 R30, desc[UR8][R6.64] ;  /* 0x00000008061e7981 */ /* 0x000ee2000c1e1500 */
[----:B------:R-:W-:Y:S01]  /*0330*/  LEA R4, P0, R15, R31, 0x1 ;  /* 0x0000001f0f047211 */ /* 0x000fe200078008ff */
[----:B------:R-:W-:Y:S02]  /*0340*/  IMAD R20, R21, 0x4, R0 ;  /* 0x0000000415147824 */ /* 0x000fe400078e0200 */
[----:B------:R0:W5:Y:S01]  /*0350*/  LDG.E.U16 R28, desc[UR8][R10.64] ;  /* 0x000000080a1c7981 */ /* 0x000162000c1e1500 */
[----:B------:R-:W-:-:S02]  /*0360*/  LEA.HI.X.SX32 R5, R15, R33, 0x1, P0 ;  /* 0x000000210f057211 */ /* 0x000fc400000f0eff */
[-C--:B-1----:R-:W-:Y:S02]  /*0370*/  LEA R8, P0, R0, R31.reuse, 0x1 ;  /* 0x0000001f00087211 */ /* 0x082fe400078008ff */
[----:B------:R-:W-:Y:S01]  /*0380*/  LEA R14, P1, R12, R31, 0x1 ;  /* 0x0000001f0c0e7211 */ /* 0x000fe200078208ff */
[----:B------:R1:W5:Y:S01]  /*0390*/  LDG.E.U16 R29, desc[UR8][R4.64] ;  /* 0x00000008041d7981 */ /* 0x000362000c1e1500 */
[C---:B0-----:R-:W-:Y:S01]  /*03a0*/  IMAD R11, R21.reuse, 0x4, R20 ;  /* 0x00000004150b7824 */ /* 0x041fe200078e0214 */
[-C--:B------:R-:W-:Y:S02]  /*03b0*/  LEA.HI.X.SX32 R9, R0, R33.reuse, 0x1, P0 ;  /* 0x0000002100097211 */ /* 0x080fe400000f0eff */
[----:B------:R-:W-:Y:S01]  /*03c0*/  LEA.HI.X.SX32 R15, R12, R33, 0x1, P1 ;  /* 0x000000210c0f7211 */ /* 0x000fe200008f0eff */
[----:B------:R-:W-:Y:S01]  /*03d0*/  IMAD R12, R21, 0x4, R11 ;  /* 0x00000004150c7824 */ /* 0x000fe200078e020b */
[----:B------:R-:W-:Y:S01]  /*03e0*/  LEA R10, P0, R11, R31, 0x1 ;  /* 0x0000001f0b0a7211 */ /* 0x000fe200078008ff */
[----:B------:R-:W5:Y:S02]  /*03f0*/  LDG.E.U16 R8, desc[UR8][R8.64] ;  /* 0x0000000808087981 */ /* 0x000f64000c1e1500 */
[----:B------:R-:W-:Y:S01]  /*0400*/  IMAD R0, R21, 0x4, R12 ;  /* 0x0000000415007824 */ /* 0x000fe200078e020c */
[----:B------:R-:W-:Y:S01]  /*0410*/  LEA.HI.X.SX32 R11, R11, R33, 0x1, P0 ;  /* 0x000000210b0b7211 */ /* 0x000fe200000f0eff */
[----:B------:R0:W5:Y:S01]  /*0420*/  LDG.E.U16 R32, desc[UR8][R14.64] ;  /* 0x000000080e207981 */ /* 0x000162000c1e1500 */
[-C--:B------:R-:W-:Y:S01]  /*0430*/  LEA R2, P0, R16, R31.reuse, 0x1 ;  /* 0x0000001f10027211 */ /* 0x080fe200078008ff */
[----:B------:R-:W-:Y:S01]  /*0440*/  IMAD R21, R21, 0x4, R0 ;  /* 0x0000000415157824 */ /* 0x000fe200078e0200 */
[----:B------:R-:W-:Y:S01]  /*0450*/  LEA R18, P1, R0, R31, 0x1 ;  /* 0x0000001f00127211 */ /* 0x000fe200078208ff */
[----:B------:R0:W5:Y:S01]  /*0460*/  LDG.E.U16 R10, desc[UR8][R10.64] ;  /* 0x000000080a0a7981 */ /* 0x000162000c1e1500 */
[----:B------:R-:W-:-:S02]  /*0470*/  LEA.HI.X.SX32 R3, R16, R33, 0x1, P0 ;  /* 0x0000002110037211 */ /* 0x000fc400000f0eff */
[----:B-1----:R-:W-:Y:S02]  /*0480*/  LEA R4, P0, R20, R31, 0x1 ;  /* 0x0000001f14047211 */ /* 0x002fe400078008ff */
[-C--:B------:R-:W-:Y:S01]  /*0490*/  LEA.HI.X.SX32 R19, R0, R33.reuse, 0x1, P1 ;  /* 0x0000002100137211 */ /* 0x080fe200008f0eff */
[----:B------:R1:W5:Y:S01]  /*04a0*/  LDG.E.U16 R9, desc[UR8][R2.64] ;  /* 0x0000000802097981 */ /* 0x000362000c1e1500 */
[----:B------:R-:W-:Y:S02]  /*04b0*/  LEA.HI.X.SX32 R5, R20, R33, 0x1, P0 ;  /* 0x0000002114057211 */ /* 0x000fe400000f0eff */
[CC--:B------:R-:W-:Y:S01]  /*04c0*/  LEA R6, P1, R12.reuse, R31.reuse, 0x1 ;  /* 0x0000001f0c067211 */ /* 0x0c0fe200078208ff */
[----:B------:R-:W5:Y:S01]  /*04d0*/  LDG.E.U16 R18, desc[UR8][R18.64] ;  /* 0x0000000812127981 */ /* 0x000f62000c1e1500 */
[C---:B0-----:R-:W-:Y:S02]  /*04e0*/  LEA R14, P0, R21.reuse, R31, 0x1 ;  /* 0x0000001f150e7211 */ /* 0x041fe400078008ff */
[-C--:B------:R-:W-:Y:S01]  /*04f0*/  LEA.HI.X.SX32 R7, R12, R33.reuse, 0x1, P1 ;  /* 0x000000210c077211 */ /* 0x080fe200008f0eff */
[----:B------:R0:W5:Y:S01]  /*0500*/  LDG.E.U16 R5, desc[UR8][R4.64] ;  /* 0x0000000804057981 */ /* 0x000162000c1e1500 */
[----:B------:R-:W-:-:S04]  /*0510*/  LEA.HI.X.SX32 R15, R21, R33, 0x1, P0 ;  /* 0x00000021150f7211 */ /* 0x000fc800000f0eff */
[----:B------:R0:W5:Y:S04]  /*0520*/  LDG.E.U16 R7, desc[UR8][R6.64] ;  /* 0x0000000806077981 */ /* 0x000168000c1e1500 */
[----:B------:R0:W5:Y:S01]  /*0530*/  LDG.E.U16 R15, desc[UR8][R14.64] ;  /* 0x000000080e0f7981 */ /* 0x000162000c1e1500 */
[----:B------:R-:W0:Y:S01]  /*0540*/  S2R R0, SR_TID.X ;  /* 0x0000000000007919 */ /* 0x000e220000002100 */
[----:B------:R-:W0:Y:S01]  /*0550*/  S2UR UR6, SR_CgaCtaId ;  /* 0x00000000000679c3 */ /* 0x000e220000008800 */
[----:B------:R-:W-:Y:S02]  /*0560*/  LOP3.LUT R11, R17, 0x3f, RZ, 0xc0, !PT ;  /* 0x0000003f110b7812 */ /* 0x000fe400078ec0ff */
[----:B------:R-:W-:-:S03]  /*0570*/  SHF.R.S32.HI R85, RZ, 0x6, R17 ;  /* 0x00000006ff557819 */ /* 0x000fc60000011411 */
[----:B-1----:R-:W-:Y:S01]  /*0580*/  IMAD.SHL.U32 R2, R11, 0x2, RZ ;  /* 0x000000020b027824 */ /* 0x002fe200078e00ff */
[----:B------:R-:W-:Y:S01]  /*0590*/  SGXT R85, R85, 0x1 ;  /* 0x000000015555781a */ /* 0x000fe20000000200 */
[----:B------:R-:W-:-:S03]  /*05a0*/  VIADD R83, R26, 0x20 ;  /* 0x000000201a537836 */ /* 0x000fc60000000000 */
[----:B------:R-:W-:Y:S01]  /*05b0*/  LOP3.LUT R85, R2, 0x90, R85, 0x78, !PT ;  /* 0x0000009002557812 */ /* 0x000fe200078e7855 */
[----:B------:R-:W-:Y:S01]  /*05c0*/  UMOV UR4, 0x400 ;  /* 0x0000040000047882 */ /* 0x000fe20000000000 */
[----:B------:R-:W-:Y:S02]  /*05d0*/  ISETP.GE.AND P0, PT, R83, 0x1, PT ;  /* 0x000000015300780c */ /* 0x000fe40003f06270 */
[C---:B0-----:R-:W-:Y:S02]  /*05e0*/  SHF.L.U32 R12, R0.reuse, 0x1, RZ ;  /* 0x00000001000c7819 */ /* 0x041fe400000006ff */
[----:B------:R-:W-:Y:S02]  /*05f0*/  LOP3.LUT R16, R0, 0x60, RZ, 0xc0, !PT ;  /* 0x0000006000107812 */ /* 0x000fe400078ec0ff */
[----:B------:R-:W-:Y:S02]  /*0600*/  SHF.R.S32.HI R4, RZ, 0x4, R0 ;  /* 0x00000004ff047819 */ /* 0x000fe40000011400 */
[----:B------:R-:W-:-:S02]  /*0610*/  LOP3.LUT R3, R12, 0x3c, RZ, 0xc0, !PT ;  /* 0x0000003c0c037812 */ /* 0x000fc400078ec0ff */
[----:B------:R-:W-:Y:S02]  /*0620*/  SHF.R.S32.HI R6, RZ, 0x3, R0 ;  /* 0x00000003ff067819 */ /* 0x000fe40000011400 */
[----:B------:R-:W-:Y:S01]  /*0630*/  SGXT R2, R4, 0x1 ;  /* 0x000000010402781a */ /* 0x000fe20000000200 */
[----:B------:R-:W-:Y:S01]  /*0640*/  IMAD R4, R16, 0x8, R3 ;  /* 0x0000000810047824 */ /* 0x000fe200078e0203 */
[----:B------:R-:W-:Y:S01]  /*0650*/  SGXT R3, R6, 0x1 ;  /* 0x000000010603781a */ /* 0x000fe20000000200 */
[----:B------:R-:W-:Y:S01]  /*0660*/  IMAD.SHL.U32 R19, R0, 0x4, RZ ;  /* 0x0000000400137824 */ /* 0x000fe200078e00ff */
[----:B------:R-:W-:Y:S02]  /*0670*/  LOP3.LUT R6, R2, 0x804, RZ, 0xc0, !PT ;  /* 0x0000080402067812 */ /* 0x000fe400078ec0ff */
[----:B------:R-:W-:Y:S02]  /*0680*/  LOP3.LUT R2, R0, 0x7, RZ, 0xc0, !PT ;  /* 0x0000000700027812 */ /* 0x000fe400078ec0ff */
[----:B------:R-:W-:Y:S01]  /*0690*/  LOP3.LUT R3, R3, 0x440, RZ, 0xc0, !PT ;  /* 0x0000044003037812 */ /* 0x000fe200078ec0ff */
[----:B------:R-:W-:Y:S01]  /*06a0*/  ULEA UR6, UR6, UR4, 0x18 ;  /* 0x0000000406067291 */ /* 0x000fe2000f8ec03f */
[----:B------:R-:W-:Y:S01]  /*06b0*/  LOP3.LUT R6, R6, 0x80, R19, 0xf8, !PT ;  /* 0x0000008006067812 */ /* 0x000fe200078ef813 */
[----:B------:R-:W-:-:S02]  /*06c0*/  IMAD.SHL.U32 R12, R0, 0x40, RZ ;  /* 0x00000040000c7824 */ /* 0x000fc400078e00ff */
[----:B------:R-:W-:Y:S01]  /*06d0*/  IMAD R19, R2, 0x8, R3 ;  /* 0x0000000802137824 */ /* 0x000fe200078e0203 */
[----:B------:R-:W-:Y:S02]  /*06e0*/  LOP3.LUT R84, R85, 0x20, RZ, 0x3c, !PT ;  /* 0x0000002055547812 */ /* 0x000fe400078e3cff */
[----:B------:R-:W-:Y:S02]  /*06f0*/  LOP3.LUT R16, R17, 0x60, RZ, 0xc0, !PT ;  /* 0x0000006011107812 */ /* 0x000fe400078ec0ff */
[----:B------:R-:W-:Y:S02]  /*0700*/  LOP3.LUT R3, R12, 0x40, RZ, 0xc0, !PT ;  /* 0x000000400c037812 */ /* 0x000fe400078ec0ff */
[----:B------:R-:W-:Y:S02]  /*0710*/  LOP3.LUT R19, R19, 0x40, R0, 0x78, !PT ;  /* 0x0000004013137812 */ /* 0x000fe400078e7800 */
[----:B------:R-:W-:Y:S02]  /*0720*/  LOP3.LUT R14, R0, 0x7f, RZ, 0xc0, !PT ;  /* 0x0000007f000e7812 */ /* 0x000fe400078ec0ff */
[----:B------:R-:W-:-:S02]  /*0730*/  R2UR UR4, R16 ;  /* 0x00000000100472ca */ /* 0x000fc400000e0000 */
[----:B------:R-:W-:Y:S01]  /*0740*/  IADD3 R3, R3, R4, RZ ;  /* 0x0000000403037210 */ /* 0x000fe20007ffe0ff */
[----:B------:R-:W-:Y:S01]  /*0750*/  IMAD.MOV.U32 R82, RZ, RZ, 0x3f800000 ;  /* 0x3f800000ff527424 */ /* 0x000fe200078e00ff */
[----:B------:R-:W-:Y:S01]  /*0760*/  LOP3.LUT R4, R6, R19, RZ, 0xfc, !PT ;  /* 0x0000001306047212 */ /* 0x000fe200078efcff */
[----:B------:R-:W-:Y:S01]  /*0770*/  IMAD.MOV.U32 R71, RZ, RZ, -0x800000 ;  /* 0xff800000ff477424 */ /* 0x000fe200078e00ff */
[----:B------:R-:W-:Y:S01]  /*0780*/  ISETP.GE.U32.AND P5, PT, R14, 0x20, PT ;  /* 0x000000200e00780c */ /* 0x000fe20003fa6070 */
[----:B------:R-:W-:Y:S01]  /*0790*/  IMAD.MOV.U32 R70, RZ, RZ, -0x800000 ;  /* 0xff800000ff467424 */ /* 0x000fe200078e00ff */
[----:B------:R-:W-:Y:S01]  /*07a0*/  MOV R81, 0x3f800000 ;  /* 0x3f80000000517802 */ /* 0x000fe20000000f00 */
[----:B------:R-:W-:Y:S01]  /*07b0*/  IMAD.MOV.U32 R69, RZ, RZ, -0x800000 ;  /* 0xff800000ff457424 */ /* 0x000fe200078e00ff */
[----:B------:R-:W-:Y:S01]  /*07c0*/  CS2R R44, SRZ ;  /* 0x00000000002c7805 */ /* 0x000fe2000001ff00 */
[----:B------:R-:W-:Y:S01]  /*07d0*/  IMAD.MOV.U32 R68, RZ, RZ, -0x800000 ;  /* 0xff800000ff447424 */ /* 0x000fe200078e00ff */
[----:B------:R-:W-:Y:S01]  /*07e0*/  CS2R R46, SRZ ;  /* 0x00000000002e7805 */ /* 0x000fe2000001ff00 */
[----:B------:R-:W-:Y:S01]  /*07f0*/  IMAD.MOV.U32 R6, RZ, RZ, 0x3f800000 ;  /* 0x3f800000ff067424 */ /* 0x000fe200078e00ff */
[----:B------:R-:W-:Y:S01]  /*0800*/  CS2R R40, SRZ ;  /* 0x0000000000287805 */ /* 0x000fe2000001ff00 */
[----:B------:R-:W-:Y:S01]  /*0810*/  IMAD.MOV.U32 R80, RZ, RZ, 0x3f800000 ;  /* 0x3f800000ff507424 */ /* 0x000fe200078e00ff */
[----:B------:R-:W-:-:S02]  /*0820*/  CS2R R42, SRZ ;  /* 0x00000000002a7805 */ /* 0x000fc4000001ff00 */
[----:B------:R-:W-:Y:S02]  /*0830*/  CS2R R36, SRZ ;  /* 0x0000000000247805 */ /* 0x000fe4000001ff00 */
[----:B------:R-:W-:Y:S02]  /*0840*/  CS2R R38, SRZ ;  /* 0x0000000000267805 */ /* 0x000fe4000001ff00 */
[----:B------:R-:W-:Y:S01]  /*0850*/  CS2R R34, SRZ ;  /* 0x0000000000227805 */ /* 0x000fe2000001ff00 */
[----:B------:R-:W-:Y:S01]  /*0860*/  IMAD.SHL.U32 R12, R17, 0x40, RZ ;  /* 0x00000040110c7824 */ /* 0x000fe200078e00ff */
[----:B--2---:R-:W-:Y:S04]  /*0870*/  STS.U16 [R85+UR6], R22 ;  /* 0x0000001655007988 */ /* 0x004fe80008000406 */
[----:B----4-:R-:W-:Y:S04]  /*0880*/  STS.U16 [R85+UR6+0x200], R24 ;  /* 0x0002001855007988 */ /* 0x010fe80008000406 */
[----:B---3--:R-:W-:Y:S04]  /*0890*/  STS.U16 [R85+UR6+0x600], R30 ;  /* 0x0006001e55007988 */ /* 0x008fe80008000406 */
[----:B-----5:R-:W-:Y:S04]  /*08a0*/  STS.U16 [R85+UR6+0x400], R28 ;  /* 0x0004001c55007988 */ /* 0x020fe80008000406 */
[----:B------:R-:W-:Y:S04]  /*08b0*/  STS.U16 [R85+UR6+0xa00], R8 ;  /* 0x000a000855007988 */ /* 0x000fe80008000406 */
[----:B------:R0:W-:Y:S04]  /*08c0*/  STS.U16 [R85+UR6+0x800], R32 ;  /* 0x0008002055007988 */ /* 0x0001e80008000406 */
[----:B------:R1:W-:Y:S01]  /*08d0*/  STS.U16 [R85+UR6+0xc00], R10 ;  /* 0x000c000a55007988 */ /* 0x0003e20008000406 */
[----:B0-----:R-:W-:-:S03]  /*08e0*/  CS2R R32, SRZ ;  /* 0x0000000000207805 */ /* 0x001fc6000001ff00 */
[----:B------:R-:W-:Y:S01]  /*08f0*/  STS.U16 [R85+UR6+0xe00], R18 ;  /* 0x000e001255007988 */ /* 0x000fe20008000406 */
[----:B-1----:R-:W-:-:S03]  /*0900*/  LOP3.LUT R10, R17, 0x7, RZ, 0xc0, !PT ;  /* 0x00000007110a7812 */ /* 0x002fc600078ec0ff */
[----:B------:R-:W-:Y:S04]  /*0910*/  STS.U16 [R84+UR6+0x100], R23 ;  /* 0x0001001754007988 */ /* 0x000fe80008000406 */
[----:B------:R-:W-:Y:S04]  /*0920*/  STS.U16 [R84+UR6+0x300], R25 ;  /* 0x0003001954007988 */ /* 0x000fe80008000406 */
[----:B------:R-:W-:Y:S04]  /*0930*/  STS.U16 [R84+UR6+0x500], R27 ;  /* 0x0005001b54007988 */ /* 0x000fe80008000406 */
[----:B------:R-:W-:Y:S04]  /*0940*/  STS.U16 [R84+UR6+0x700], R29 ;  /* 0x0007001d54007988 */ /* 0x000fe80008000406 */
[----:B------:R0:W-:Y:S04]  /*0950*/  STS.U16 [R84+UR6+0x900], R9 ;  /* 0x0009000954007988 */ /* 0x0001e80008000406 */
[----:B------:R1:W-:Y:S04]  /*0960*/  STS.U16 [R84+UR6+0xb00], R5 ;  /* 0x000b000554007988 */ /* 0x0003e80008000406 */
[----:B------:R-:W-:Y:S04]  /*0970*/  STS.U16 [R84+UR6+0xd00], R7 ;  /* 0x000d000754007988 */ /* 0x000fe80008000406 */
[----:B------:R2:W-:Y:S01]  /*0980*/  STS.U16 [R84+UR6+0xf00], R15 ;  /* 0x000f000f54007988 */ /* 0x0005e20008000406 */
[C---:B0-----:R-:W-:Y:S01]  /*0990*/  IMAD.SHL.U32 R9, R17.reuse, 0x2, RZ ;  /* 0x0000000211097824 */ /* 0x041fe200078e00ff */
[----:B-1----:R-:W-:-:S02]  /*09a0*/  LOP3.LUT R5, R17, 0x1c, RZ, 0xc0, !PT ;  /* 0x0000001c11057812 */ /* 0x002fc400078ec0ff */
[----:B--2---:R-:W-:Y:S01]  /*09b0*/  LOP3.LUT R15, R17, 0x7f, RZ, 0xc0, !PT ;  /* 0x0000007f110f7812 */ /* 0x004fe200078ec0ff */
[----:B------:R-:W-:Y:S06]  /*09c0*/  @!P0 BRA `(.L_x_0) ;  /* 0x0000002000008947 */ /* 0x000fec0003800000 */
[----:B------:R-:W0:Y:S01]  /*09d0*/  LDC.64 R42, c[0x0][0x250] ;  /* 0x00009400ff2a7b82 */ /* 0x000e220000000a00 */
[----:B------:R-:W-:Y:S01]  /*09e0*/  SHF.R.U32.HI R6, RZ, 0x6, R17 ;  /* 0x00000006ff067819 */ /* 0x000fe20000011611 */
[----:B------:R-:W-:Y:S01]  /*09f0*/  IMAD.U32 R14, RZ, RZ, UR4 ;  /* 0x00000004ff0e7e24 */ /* 0x000fe2000f8e00ff */
[----:B------:R-:W-:Y:S01]  /*0a00*/  SHF.L.U32 R8, R17, 0x3, RZ ;  /* 0x0000000311087819 */ /* 0x000fe200000006ff */
[----:B------:R-:W-:Y:S01]  /*0a10*/  USHF.R.U32.HI UR5, URZ, 0x1, UR4 ;  /* 0x000000013f057899 */ /* 0x000fe20008011604 */
[----:B------:R-:W-:Y:S01]  /*0a20*/  SGXT.U32 R6, R6, 0x1 ;  /* 0x000000010606781a */ /* 0x000fe20000000000 */
[----:B------:R-:W-:Y:S01]  /*0a30*/  IMAD.U32 R23, RZ, RZ, UR4 ;  /* 0x00000004ff177e24 */ /* 0x000fe2000f8e00ff */
[----:B------:R-:W-:Y:S01]  /*0a40*/  LOP3.LUT R7, R9, 0x6, RZ, 0xc0, !PT ;  /* 0x0000000609077812 */ /* 0x000fe200078ec0ff */
[----:B------:R-:W-:Y:S01]  /*0a50*/  ULEA UR4, UR4, UR6, 0x4 ;  /* 0x0000000604047291 */ /* 0x000fe2000f8e203f */
[----:B------:R-:W-:Y:S01]  /*0a60*/  LOP3.LUT R19, R8, 0x30, RZ, 0xc0, !PT ;  /* 0x0000003008137812 */ /* 0x000fe200078ec0ff */
[----:B------:R-:W-:Y:S01]  /*0a70*/  IMAD R32, R23, 0x2, R10 ;  /* 0x0000000217207824 */ /* 0x000fe200078e020a */
[----:B------:R-:W-:Y:S01]  /*0a80*/  LEA.HI R7, R14, R7, RZ, 0x1e ;  /* 0x000000070e077211 */ /* 0x000fe200078ff0ff */
[----:B------:R-:W-:Y:S01]  /*0a90*/  IMAD.SHL.U32 R14, R10, 0x40, RZ ;  /* 0x000000400a0e7824 */ /* 0x000fe200078e00ff */
[C---:B------:R-:W-:Y:S01]  /*0aa0*/  LOP3.LUT R8, R19.reuse, UR5, RZ, 0x3c, !PT ;  /* 0x0000000513087c12 */ /* 0x040fe2000f8e3cff */
[----:B------:R-:W-:Y:S01]  /*0ab0*/  IMAD.SHL.U32 R32, R32, 0x10, RZ ;  /* 0x0000001020207824 */ /* 0x000fe200078e00ff */
[----:B------:R-:W-:Y:S01]  /*0ac0*/  LOP3.LUT R40, R19, 0x3c0, R12, 0xf8, !PT ;  /* 0x000003c013287812 */ /* 0x000fe200078ef80c */
[----:B------:R-:W1:Y:S01]  /*0ad0*/  LDC R25, c[0x0][0x268] ;  /* 0x00009a00ff197b82 */ /* 0x000e620000000800 */
[----:B------:R-:W-:Y:S01]  /*0ae0*/  LOP3.LUT R12, R14, R19, RZ, 0xfc, !PT ;  /* 0x000000130e0c7212 */ /* 0x000fe200078efcff */
[----:B------:R-:W-:Y:S01]  /*0af0*/  ULDC.64 UR10, c[0x0][0x218] ;  /* 0x00008600000a7ab9 */ /* 0x000fe20000000a00 */
[C---:B------:R-:W-:Y:S01]  /*0b00*/  LOP3.LUT P6, RZ, R17.reuse, 0x3, RZ, 0xc0, !PT ;  /* 0x0000000311ff7812 */ /* 0x040fe200078cc0ff */
[----:B------:R-:W-:Y:S01]  /*0b10*/  IMAD.MOV.U32 R120, RZ, RZ, -0x800000 ;  /* 0xff800000ff787424 */ /* 0x000fe200078e00ff */
[--C-:B------:R-:W-:Y:S01]  /*0b20*/  LOP3.LUT R44, R12, 0x10, R9.reuse, 0x78, !PT ;  /* 0x000000100c2c7812 */ /* 0x100fe200078e7809 */
[----:B------:R-:W-:Y:S01]  /*0b30*/  IMAD.MOV.U32 R87, RZ, RZ, -0x800000 ;  /* 0xff800000ff577424 */ /* 0x000fe200078e00ff */
[C---:B------:R-:W-:Y:S01]  /*0b40*/  LOP3.LUT R23, R17.reuse, 0x10, RZ, 0xc0, !PT ;  /* 0x0000001011177812 */ /* 0x040fe200078ec0ff */
[----:B0-----:R-:W-:Y:S01]  /*0b50*/  IMAD R16, R6, R43, RZ ;  /* 0x0000002b06107224 */ /* 0x001fe200078e02ff */
[----:B------:R-:W-:Y:S01]  /*0b60*/  LOP3.LUT R6, R17, 0x1f, RZ, 0xc0, !PT ;  /* 0x0000001f11067812 */ /* 0x000fe200078ec0ff */
[----:B------:R-:W0:Y:S01]  /*0b70*/  LDC.64 R46, c[0x0][0x220] ;  /* 0x00008800ff2e7b82 */ /* 0x000e220000000a00 */
[----:B------:R-:W-:Y:S01]  /*0b80*/  LEA.HI R29, R5, 0x18, RZ, 0x1e ;  /* 0x00000018051d7811 */ /* 0x000fe200078ff0ff */
[----:B------:R-:W-:Y:S01]  /*0b90*/  IMAD R18, R43, 0x2, R16 ;  /* 0x000000022b127824 */ /* 0x000fe200078e0210 */
[----:B------:R-:W-:Y:S01]  /*0ba0*/  LEA R21, R6, UR6, 0x6 ;  /* 0x0000000606157c11 */ /* 0x000fe2000f8e30ff */
[----:B------:R-:W-:Y:S01]  /*0bb0*/  IMAD.MOV.U32 R108, RZ, RZ, -0x800000 ;  /* 0xff800000ff6c7424 */ /* 0x000fe200078e00ff */
[----:B------:R-:W-:Y:S01]  /*0bc0*/  LEA.HI R27, R5, 0x8, RZ, 0x1e ;  /* 0x00000008051b7811 */ /* 0x000fe200078ff0ff */
[----:B------:R-:W-:Y:S01]  /*0bd0*/  IMAD R20, R43, 0x2, R18 ;  /* 0x000000022b147824 */ /* 0x000fe200078e0212 */
[----:B------:R-:W-:Y:S01]  /*0be0*/  IADD3 R8, R8, R21, RZ ;  /* 0x0000001508087210 */ /* 0x000fe20007ffe0ff */
[----:B------:R-:W-:Y:S01]  /*0bf0*/  IMAD.MOV.U32 R81, RZ, RZ, 0x3f800000 ;  /* 0x3f800000ff517424 */ /* 0x000fe200078e00ff */
[--C-:B------:R-:W-:Y:S01]  /*0c00*/  LOP3.LUT R21, R19, 0x30, R9.reuse, 0x78, !PT ;  /* 0x0000003013157812 */ /* 0x100fe200078e7809 */
[C---:B------:R-:W-:Y:S01]  /*0c10*/  IMAD R22, R43.reuse, 0x2, R20 ;  /* 0x000000022b167824 */ /* 0x040fe200078e0214 */
[----:B------:R-:W-:Y:S01]  /*0c20*/  LOP3.LUT R19, R32, 0x30, R9, 0x78, !PT ;  /* 0x0000003020137812 */ /* 0x000fe200078e7809 */
[----:B------:R-:W-:Y:S01]  /*0c30*/  IMAD.MOV.U32 R80, RZ, RZ, 0x3f800000 ;  /* 0x3f800000ff507424 */ /* 0x000fe200078e00ff */
[----:B------:R-:W-:Y:S01]  /*0c40*/  IADD3 R9, R14, UR4, R21 ;  /* 0x000000040e097c10 */ /* 0x000fe2000fffe015 */
[C---:B------:R-:W-:Y:S01]  /*0c50*/  IMAD R24, R43.reuse, 0x2, R22 ;  /* 0x000000022b187824 */ /* 0x040fe200078e0216 */
[----:B------:R-:W-:Y:S01]  /*0c60*/  ULDC.64 UR4, c[0x0][0x260] ;  /* 0x0000980000047ab9 */ /* 0x000fe20000000a00 */
[----:B------:R-:W-:Y:S01]  /*0c70*/  IMAD R10, R10, 0x80, R19 ;  /* 0x000000800a0a7824 */ /* 0x000fe200078e0213 */
[----:B------:R-:W-:Y:S01]  /*0c80*/  UIMAD UR4, UR7, UR4, URZ ;  /* 0x00000004070472a4 */ /* 0x000fe2000f8e023f */
[C---:B------:R-:W-:Y:S01]  /*0c90*/  IMAD R28, R43.reuse, 0x2, R24 ;  /* 0x000000022b1c7824 */ /* 0x040fe200078e0218 */
[----:B------:R-:W-:Y:S01]  /*0ca0*/  MOV R82, 0x3f800000 ;  /* 0x3f80000000527802 */ /* 0x000fe20000000f00 */
[----:B------:R-:W-:Y:S01]  /*0cb0*/  IMAD R21, R6, UR5, RZ ;  /* 0x0000000506157c24 */ /* 0x000fe2000f8e02ff */
[----:B------:R-:W-:Y:S01]  /*0cc0*/  ULDC UR5, c[0x0][0x258] ;  /* 0x0000960000057ab9 */ /* 0x000fe20000000800 */
[----:B------:R-:W-:Y:S01]  /*0cd0*/  IMAD R6, R42, UR7, RZ ;  /* 0x000000072a067c24 */ /* 0x000fe2000f8e02ff */
[----:B------:R-:W-:Y:S01]  /*0ce0*/  LEA R30, R43, R28, 0x1 ;  /* 0x0000001c2b1e7211 */ /* 0x000fe200078e08ff */
[----:B------:R-:W-:Y:S01]  /*0cf0*/  IMAD R14, R11, UR5, RZ ;  /* 0x000000050b0e7c24 */ /* 0x000fe2000f8e02ff */
[----:B------:R-:W-:Y:S01]  /*0d00*/  LOP3.LUT R11, R40, 0x10, R17, 0x78, !PT ;  /* 0x00000010280b7812 */ /* 0x000fe200078e7811 */
[----:B------:R-:W-:Y:S01]  /*0d10*/  IMAD.SHL.U32 R12, R6, 0x2, RZ ;  /* 0x00000002060c7824 */ /* 0x000fe200078e00ff */
[----:B------:R-:W-:Y:S01]  /*0d20*/  USHF.L.U32 UR5, UR4, 0x1, URZ ;  /* 0x0000000104057899 */ /* 0x000fe2000800063f */
[----:B------:R-:W-:Y:S01]  /*0d30*/  IMAD R32, R43, 0x2, R30 ;  /* 0x000000022b207824 */ /* 0x000fe200078e021e */
[----:B------:R-:W-:Y:S01]  /*0d40*/  MOV R109, 0xff800000 ;  /* 0xff800000006d7802 */ /* 0x000fe20000000f00 */
[----:B------:R-:W-:-:S02]  /*0d50*/  IMAD.SHL.U32 R17, R14, 0x2, RZ ;  /* 0x000000020e117824 */ /* 0x000fc400078e00ff */
[----:B------:R-:W-:Y:S02]  /*0d60*/  IMAD R34, R43, 0x2, R32 ;  /* 0x000000022b227824 */ /* 0x000fe400078e0220 */
[----:B------:R-:W-:Y:S01]  /*0d70*/  IMAD.HI R19, R14, 0x2, RZ ;  /* 0x000000020e137827 */ /* 0x000fe200078e02ff */
[----:B------:R-:W-:Y:S02]  /*0d80*/  IADD3 R125, P0, P1, R17, UR10, R12 ;  /* 0x0000000a117d7c10 */ /* 0x000fe4000f91e00c */
[----:B------:R-:W-:Y:S01]  /*0d90*/  LEA R12, R23, R44, 0x5 ;  /* 0x0000002c170c7211 */ /* 0x000fe200078e28ff */
[C---:B------:R-:W-:Y:S01]  /*0da0*/  IMAD R36, R43.reuse, 0x2, R34 ;  /* 0x000000022b247824 */ /* 0x040fe200078e0222 */
[-C--:B------:R-:W-:Y:S01]  /*0db0*/  LEA R154, P3, R16, R125.reuse, 0x1 ;  /* 0x0000007d109a7211 */ /* 0x080fe200078608ff */
[----:B------:R-:W-:Y:S01]  /*0dc0*/  IMAD.HI R6, R6, 0x2, RZ ;  /* 0x0000000206067827 */ /* 0x000fe200078e02ff */
[-C--:B------:R-:W-:Y:S02]  /*0dd0*/  LEA R148, P4, R22, R125.reuse, 0x1 ;  /* 0x0000007d16947211 */ /* 0x080fe400078808ff */
[----:B------:R-:W-:Y:S01]  /*0de0*/  LEA R152, P2, R18, R125, 0x1 ;  /* 0x0000007d12987211 */ /* 0x000fe200078408ff */
[----:B------:R-:W-:Y:S01]  /*0df0*/  IMAD R38, R43, 0x2, R36 ;  /* 0x000000022b267824 */ /* 0x000fe200078e0224 */
[----:B------:R-:W-:Y:S01]  /*0e00*/  IADD3.X R23, R19, UR11, R6, P0, P1 ;  /* 0x0000000b13177c10 */ /* 0x000fe200087e2406 */
[----:B------:R-:W-:Y:S01]  /*0e10*/  IMAD.SHL.U32 R17, R21, 0x2, RZ ;  /* 0x0000000215117824 */ /* 0x000fe200078e00ff */
[----:B------:R-:W-:Y:S01]  /*0e20*/  ULDC UR11, c[0x0][0x238] ;  /* 0x00008e00000b7ab9 */ /* 0x000fe20000000800 */
[----:B-1----:R-:W-:Y:S01]  /*0e30*/  IMAD R13, R13, R25, RZ ;  /* 0x000000190d0d7224 */ /* 0x002fe200078e02ff */
[----:B------:R-:W-:-:S02]  /*0e40*/  LEA R40, R43, R38, 0x1 ;  /* 0x000000262b287211 */ /* 0x000fc400078e08ff */
[----:B0-----:R-:W-:Y:S01]  /*0e50*/  IADD3 R89, P0, P1, R17, UR5, R46 ;  /* 0x0000000511597c10 */ /* 0x001fe2000f91e02e */
[----:B------:R-:W-:Y:S01]  /*0e60*/  IMAD R17, R25, 0x4, R13 ;  /* 0x0000000419117824 */ /* 0x000fe200078e020d */
[----:B------:R-:W-:Y:S01]  /*0e70*/  LEA.HI.X.SX32 R155, R16, R23, 0x1, P3 ;  /* 0x00000017109b7211 */ /* 0x000fe200018f0eff */
[----:B------:R-:W-:Y:S01]  /*0e80*/  IMAD R42, R43, 0x2, R40 ;  /* 0x000000022b2a7824 */ /* 0x000fe200078e0228 */
[----:B------:R-:W-:Y:S01]  /*0e90*/  LEA R150, P3, R20, R125, 0x1 ;  /* 0x0000007d14967211 */ /* 0x000fe200078608ff */
[----:B------:R-:W-:Y:S01]  /*0ea0*/  IMAD R16, R25, 0x4, R17 ;  /* 0x0000000419107824 */ /* 0x000fe200078e0211 */
[----:B------:R-:W-:Y:S01]  /*0eb0*/  LEA.HI.X.SX32 R149, R22, R23, 0x1, P4 ;  /* 0x0000001716957211 */ /* 0x000fe200020f0eff */
[----:B------:R-:W-:Y:S01]  /*0ec0*/  IMAD R14, R43, 0x2, R42 ;  /* 0x000000022b0e7824 */ /* 0x000fe200078e022a */
[----:B------:R-:W-:Y:S01]  /*0ed0*/  LEA R142, P4, R30, R125, 0x1 ;  /* 0x0000007d1e8e7211 */ /* 0x000fe200078808ff */
[----:B------:R-:W-:Y:S01]  /*0ee0*/  IMAD.HI R46, R21, 0x2, RZ ;  /* 0x00000002152e7827 */ /* 0x000fe200078e02ff */
[-C--:B------:R-:W-:Y:S01]  /*0ef0*/  LEA.HI.X.SX32 R153, R18, R23.reuse, 0x1, P2 ;  /* 0x0000001712997211 */ /* 0x080fe200010f0eff */
[----:B------:R-:W-:Y:S01]  /*0f00*/  UIMAD.WIDE UR4, UR4, 0x2, URZ ;  /* 0x00000002040478a5 */ /* 0x000fe2000f8e023f */
[----:B------:R-:W-:Y:S01]  /*0f10*/  LEA.HI.X.SX32 R151, R20, R23, 0x1, P3 ;  /* 0x0000001714977211 */ /* 0x000fe200018f0eff */
[----:B------:R-:W-:Y:S01]  /*0f20*/  IMAD R18, R25, 0x4, R16 ;  /* 0x0000000419127824 */ /* 0x000fe200078e0210 */
[-C--:B------:R-:W-:Y:S01]  /*0f30*/  LEA R146, P2, R24, R125.reuse, 0x1 ;  /* 0x0000007d18927211 */ /* 0x080fe200078408ff */
[----:B------:R-:W-:Y:S01]  /*0f40*/  IMAD R44, R43, 0x2, R14 ;  /* 0x000000022b2c7824 */ /* 0x000fe200078e020e */
[----:B------:R-:W-:-:S02]  /*0f50*/  LEA R144, P3, R28, R125, 0x1 ;  /* 0x0000007d1c907211 */ /* 0x000fc400078608ff */
[----:B------:R-:W-:Y:S01]  /*0f60*/  LEA.HI.X.SX32 R143, R30, R23, 0x1, P4 ;  /* 0x000000171e8f7211 */ /* 0x000fe200020f0eff */
[----:B------:R-:W-:Y:S01]  /*0f70*/  IMAD R6, R43, 0x2, R44 ;  /* 0x000000022b067824 */ /* 0x000fe200078e022c */
[----:B------:R-:W-:Y:S01]  /*0f80*/  LEA R136, P4, R36, R125, 0x1 ;  /* 0x0000007d24887211 */ /* 0x000fe200078808ff */
[----:B------:R-:W-:Y:S01]  /*0f90*/  UMOV UR4, URZ ;  /* 0x0000003f00047c82 */ /* 0x000fe20008000000 */
[-C--:B------:R-:W-:Y:S01]  /*0fa0*/  LEA.HI.X.SX32 R147, R24, R23.reuse, 0x1, P2 ;  /* 0x0000001718937211 */ /* 0x080fe200010f0eff */
[----:B------:R-:W-:Y:S01]  /*0fb0*/  IMAD.IADD R24, R26, 0x1, R29 ;  /* 0x000000011a187824 */ /* 0x000fe200078e021d */
[----:B------:R-:W-:Y:S02]  /*0fc0*/  LEA.HI.X.SX32 R145, R28, R23, 0x1, P3 ;  /* 0x000000171c917211 */ /* 0x000fe400018f0eff */
[-C--:B------:R-:W-:Y:S02]  /*0fd0*/  LEA R140, P2, R32, R125.reuse, 0x1 ;  /* 0x0000007d208c7211 */ /* 0x080fe400078408ff */
[----:B------:R-:W-:-:S02]  /*0fe0*/  LEA R138, P3, R34, R125, 0x1 ;  /* 0x0000007d228a7211 */ /* 0x000fc400078608ff */
[C---:B------:R-:W-:Y:S02]  /*0ff0*/  LEA R19, R25.reuse, R18, 0x2 ;  /* 0x0000001219137211 */ /* 0x040fe400078e10ff */
[----:B------:R-:W-:Y:S02]  /*1000*/  LEA.HI.X.SX32 R137, R36, R23, 0x1, P4 ;  /* 0x0000001724897211 */ /* 0x000fe400020f0eff */
[----:B------:R-:W-:Y:S02]  /*1010*/  CS2R R36, SRZ ;  /* 0x0000000000247805 */ /* 0x000fe4000001ff00 */
[----:B------:R-:W-:Y:S01]  /*1020*/  LEA R130, P4, R42, R125, 0x1 ;  /* 0x0000007d2a827211 */ /* 0x000fe200078808ff */
[----:B------:R-:W-:Y:S01]  /*1030*/  IMAD R20, R25, 0x4, R19 ;  /* 0x0000000419147824 */ /* 0x000fe200078e0213 */
[----:B------:R-:W-:Y:S02]  /*1040*/  LEA.HI.X.SX32 R141, R32, R23, 0x1, P2 ;  /* 0x00000017208d7211 */ /* 0x000fe400010f0eff */
[----:B------:R-:W-:-:S02]  /*1050*/  CS2R R32, SRZ ;  /* 0x0000000000207805 */ /* 0x000fc4000001ff00 */
[----:B------:R-:W-:Y:S01]  /*1060*/  LEA.HI.X.SX32 R139, R34, R23, 0x1, P3 ;  /* 0x00000017228b7211 */ /* 0x000fe200018f0eff */
[----:B------:R-:W-:Y:S01]  /*1070*/  IMAD R21, R25, 0x4, R20 ;  /* 0x0000000419157824 */ /* 0x000fe200078e0214 */
[-C--:B------:R-:W-:Y:S02]  /*1080*/  LEA R134, P2, R38, R125.reuse, 0x1 ;  /* 0x0000007d26867211 */ /* 0x080fe400078408ff */
[----:B------:R-:W-:Y:S02]  /*1090*/  CS2R R34, SRZ ;  /* 0x0000000000227805 */ /* 0x000fe4000001ff00 */
[----:B------:R-:W-:Y:S02]  /*10a0*/  LEA R132, P3, R40, R125, 0x1 ;  /* 0x0000007d28847211 */ /* 0x000fe400078608ff */
[----:B------:R-:W-:Y:S02]  /*10b0*/  LEA.HI.X.SX32 R131, R42, R23, 0x1, P4 ;  /* 0x000000172a837211 */ /* 0x000fe400020f0eff */
[----:B------:R-:W-:-:S02]  /*10c0*/  CS2R R42, SRZ ;  /* 0x00000000002a7805 */ /* 0x000fc4000001ff00 */
[----:B------:R-:W-:Y:S02]  /*10d0*/  LEA R124, P4, R6, R125, 0x1 ;  /* 0x0000007d067c7211 */ /* 0x000fe400078808ff */
[-C--:B------:R-:W-:Y:S02]  /*10e0*/  LEA.HI.X.SX32 R135, R38, R23.reuse, 0x1, P2 ;  /* 0x0000001726877211 */ /* 0x080fe400010f0eff */
[----:B------:R-:W-:Y:S02]  /*10f0*/  CS2R R38, SRZ ;  /* 0x0000000000267805 */ /* 0x000fe4000001ff00 */
[----:B------:R-:W-:Y:S02]  /*1100*/  LEA.HI.X.SX32 R133, R40, R23, 0x1, P3 ;  /* 0x0000001728857211 */ /* 0x000fe400018f0eff */
[----:B------:R-:W-:Y:S02]  /*1110*/  CS2R R40, SRZ ;  /* 0x0000000000287805 */ /* 0x000fe4000001ff00 */
[----:B------:R-:W-:-:S02]  /*1120*/  LEA R128, P2, R14, R125, 0x1 ;  /* 0x0000007d0e807211 */ /* 0x000fc400078408ff */
[----:B------:R-:W-:Y:S02]  /*1130*/  LEA R126, P3, R44, R125, 0x1 ;  /* 0x0000007d2c7e7211 */ /* 0x000fe400078608ff */
[-C--:B------:R-:W-:Y:S01]  /*1140*/  LEA.HI.X.SX32 R125, R6, R23.reuse, 0x1, P4 ;  /* 0x00000017067d7211 */ /* 0x080fe200020f0eff */
[C---:B------:R-:W-:Y:S01]  /*1150*/  IMAD R6, R25.reuse, 0x4, R21 ;  /* 0x0000000419067824 */ /* 0x040fe200078e0215 */
[-C--:B------:R-:W-:Y:S02]  /*1160*/  LEA.HI.X.SX32 R129, R14, R23.reuse, 0x1, P2 ;  /* 0x000000170e817211 */ /* 0x080fe400010f0eff */
[----:B------:R-:W-:Y:S01]  /*1170*/  LEA.HI.X.SX32 R127, R44, R23, 0x1, P3 ;  /* 0x000000172c7f7211 */ /* 0x000fe200018f0eff */
[----:B------:R-:W-:Y:S01]  /*1180*/  IMAD R14, R25, 0x4, R6 ;  /* 0x00000004190e7824 */ /* 0x000fe200078e0206 */
[----:B------:R-:W-:Y:S02]  /*1190*/  IADD3.X R23, R46, UR5, R47, P0, P1 ;  /* 0x000000052e177c10 */ /* 0x000fe400087e242f */
[----:B------:R-:W-:-:S02]  /*11a0*/  CS2R R44, SRZ ;  /* 0x00000000002c7805 */ /* 0x000fc4000001ff00 */
[CC--:B------:R-:W-:Y:S02]  /*11b0*/  LEA R122, P0, R13.reuse, R89.reuse, 0x1 ;  /* 0x000000590d7a7211 */ /* 0x0c0fe400078008ff */
[----:B------:R-:W-:Y:S02]  /*11c0*/  CS2R R46, SRZ ;  /* 0x00000000002e7805 */ /* 0x000fe4000001ff00 */
[C---:B------:R-:W-:Y:S01]  /*11d0*/  LEA R116, P2, R16.reuse, R89, 0x1 ;  /* 0x0000005910747211 */ /* 0x040fe200078408ff */
[----:B------:R-:W-:Y:S01]  /*11e0*/  UMOV UR5, URZ ;  /* 0x0000003f00057c82 */ /* 0x000fe20008000000 */
[----:B------:R-:W-:Y:S01]  /*11f0*/  LEA.HI.X.SX32 R123, R13, R23, 0x1, P0 ;  /* 0x000000170d7b7211 */ /* 0x000fe200000f0eff */
[----:B------:R-:W-:Y:S01]  /*1200*/  IMAD R13, R25, 0x4, R14 ;  /* 0x00000004190d7824 */ /* 0x000fe200078e020e */
[----:B------:R-:W-:Y:S02]  /*1210*/  LEA R118, P1, R17, R89, 0x1 ;  /* 0x0000005911767211 */ /* 0x000fe400078208ff */
[----:B------:R-:W-:-:S02]  /*1220*/  LEA.HI.X.SX32 R117, R16, R23, 0x1, P2 ;  /* 0x0000001710757211 */ /* 0x000fc400010f0eff */
[----:B------:R-:W-:Y:S02]  /*1230*/  LEA R16, R25, R13, 0x2 ;  /* 0x0000000d19107211 */ /* 0x000fe400078e10ff */
[----:B------:R-:W-:Y:S02]  /*1240*/  LEA.HI.X.SX32 R119, R17, R23, 0x1, P1 ;  /* 0x0000001711777211 */ /* 0x000fe400008f0eff */
[-C--:B------:R-:W-:Y:S01]  /*1250*/  LEA R112, P1, R19, R89.reuse, 0x1 ;  /* 0x0000005913707211 */ /* 0x080fe200078208ff */
[----:B------:R-:W-:Y:S01]  /*1260*/  IMAD R17, R25, 0x4, R16 ;  /* 0x0000000419117824 */ /* 0x000fe200078e0210 */
[-C--:B------:R-:W-:Y:S02]  /*1270*/  LEA R114, P0, R18, R89.reuse, 0x1 ;  /* 0x0000005912727211 */ /* 0x080fe400078008ff */
[----:B------:R-:W-:Y:S02]  /*1280*/  LEA R110, P2, R20, R89, 0x1 ;  /* 0x00000059146e7211 */ /* 0x000fe400078408ff */
[----:B------:R-:W-:-:S02]  /*1290*/  LEA.HI.X.SX32 R113, R19, R23, 0x1, P1 ;  /* 0x0000001713717211 */ /* 0x000fc400008f0eff */
[----:B------:R-:W-:Y:S01]  /*12a0*/  LEA.HI.X.SX32 R115, R18, R23, 0x1, P0 ;  /* 0x0000001712737211 */ /* 0x000fe200000f0eff */
[----:B------:R-:W-:Y:S01]  /*12b0*/  IMAD R18, R25, 0x4, R17 ;  /* 0x0000000419127824 */ /* 0x000fe200078e0211 */
[----:B------:R-:W-:Y:S02]  /*12c0*/  LEA R104, P1, R6, R89, 0x1 ;  /* 0x0000005906687211 */ /* 0x000fe400078208ff */
[----:B------:R-:W-:Y:S01]  /*12d0*/  LEA.HI.X.SX32 R111, R20, R23, 0x1, P2 ;  /* 0x00000017146f7211 */ /* 0x000fe200010f0eff */
[----:B------:R-:W-:Y:S01]  /*12e0*/  IMAD.MOV.U32 R20, RZ, RZ, RZ ;  /* 0x000000ffff147224 */ /* 0x000fe200078e00ff */
[-C--:B------:R-:W-:Y:S02]  /*12f0*/  LEA R106, P0, R21, R89.reuse, 0x1 ;  /* 0x00000059156a7211 */ /* 0x080fe400078008ff */
[----:B------:R-:W-:Y:S02]  /*1300*/  LEA R102, P2, R14, R89, 0x1 ;  /* 0x000000590e667211 */ /* 0x000fe400078408ff */
[-C--:B------:R-:W-:Y:S01]  /*1310*/  LEA.HI.X.SX32 R105, R6, R23.reuse, 0x1, P1 ;  /* 0x0000001706697211 */ /* 0x080fe200008f0eff */
[----:B------:R-:W-:Y:S01]  /*1320*/  IMAD R6, R25, 0x4, R18 ;  /* 0x0000000419067824 */ /* 0x000fe200078e0212 */
[----:B------:R-:W-:-:S02]  /*1330*/  LEA.HI.X.SX32 R107, R21, R23, 0x1, P0 ;  /* 0x00000017156b7211 */ /* 0x000fc400000f0eff */
[----:B------:R-:W-:Y:S01]  /*1340*/  LEA.HI.X.SX32 R103, R14, R23, 0x1, P2 ;  /* 0x000000170e677211 */ /* 0x000fe200010f0eff */
[----:B------:R-:W-:Y:S01]  /*1350*/  IMAD R14, R25, 0x4, R6 ;  /* 0x00000004190e7824 */ /* 0x000fe200078e0206 */
[-C--:B------:R-:W-:Y:S02]  /*1360*/  LEA R100, P0, R13, R89.reuse, 0x1 ;  /* 0x000000590d647211 */ /* 0x080fe400078008ff */
[----:B------:R-:W-:Y:S02]  /*1370*/  LEA R96, P2, R17, R89, 0x1 ;  /* 0x0000005911607211 */ /* 0x000fe400078408ff */
[----:B------:R-:W-:Y:S01]  /*1380*/  LEA.HI.X.SX32 R101, R13, R23, 0x1, P0 ;  /* 0x000000170d657211 */ /* 0x000fe200000f0eff */
[----:B------:R-:W-:Y:S01]  /*1390*/  IMAD R13, R25, 0x4, R14 ;  /* 0x00000004190d7824 */ /* 0x000fe200078e020e */
[-C--:B------:R-:W-:Y:S02]  /*13a0*/  LEA R98, P1, R16, R89.reuse, 0x1 ;  /* 0x0000005910627211 */ /* 0x080fe400078208ff */
[----:B------:R-:W-:-:S02]  /*13b0*/  LEA R94, P0, R18, R89, 0x1 ;  /* 0x00000059125e7211 */ /* 0x000fc400078008ff */
[----:B------:R-:W-:Y:S02]  /*13c0*/  LEA R88, P3, R13, R89, 0x1 ;  /* 0x000000590d587211 */ /* 0x000fe400078608ff */
[----:B------:R-:W-:Y:S02]  /*13d0*/  LEA.HI R19, R5, 0x10, RZ, 0x1e ;  /* 0x0000001005137811 */ /* 0x000fe400078ff0ff */
[-C--:B------:R-:W-:Y:S02]  /*13e0*/  LEA.HI.X.SX32 R97, R17, R23.reuse, 0x1, P2 ;  /* 0x0000001711617211 */ /* 0x080fe400010f0eff */
[----:B------:R-:W-:Y:S01]  /*13f0*/  LEA.HI.X.SX32 R99, R16, R23, 0x1, P1 ;  /* 0x0000001710637211 */ /* 0x000fe200008f0eff */
[----:B------:R-:W-:Y:S01]  /*1400*/  IMAD.IADD R25, R26, 0x1, R19 ;  /* 0x000000011a197824 */ /* 0x000fe200078e0213 */
[----:B------:R-:W-:Y:S02]  /*1410*/  LEA R90, P2, R14, R89, 0x1 ;  /* 0x000000590e5a7211 */ /* 0x000fe400078408ff */
[----:B------:R-:W-:-:S02]  /*1420*/  LEA.HI.X.SX32 R95, R18, R23, 0x1, P0 ;  /* 0x00000017125f7211 */ /* 0x000fc400000f0eff */
[----:B------:R-:W-:Y:S02]  /*1430*/  LEA R92, P1, R6, R89, 0x1 ;  /* 0x00000059065c7211 */ /* 0x000fe400078208ff */
[----:B------:R-:W-:Y:S02]  /*1440*/  SHF.R.U32.HI R18, RZ, 0x3, R15 ;  /* 0x00000003ff127819 */ /* 0x000fe4000001160f */
[-C--:B------:R-:W-:Y:S02]  /*1450*/  LEA.HI.X.SX32 R89, R13, R23.reuse, 0x1, P3 ;  /* 0x000000170d597211 */ /* 0x080fe400018f0eff */
[----:B------:R-:W-:Y:S02]  /*1460*/  LEA.HI R13, R5, R26, RZ, 0x1e ;  /* 0x0000001a050d7211 */ /* 0x000fe400078ff0ff */
[----:B------:R-:W-:Y:S02]  /*1470*/  LEA.HI.X.SX32 R91, R14, R23, 0x1, P2 ;  /* 0x000000170e5b7211 */ /* 0x000fe400010f0eff */
[----:B------:R-:W-:-:S02]  /*1480*/  IADD3 R26, R26, R27, RZ ;  /* 0x0000001b1a1a7210 */ /* 0x000fc40007ffe0ff */
[----:B------:R-:W-:Y:S01]  /*1490*/  LEA R14, R5, UR6, 0x2 ;  /* 0x00000006050e7c11 */ /* 0x000fe2000f8e10ff */
[----:B------:R-:W-:Y:S01]  /*14a0*/  IMAD.MOV.U32 R5, RZ, RZ, RZ ;  /* 0x000000ffff057224 */ /* 0x000fe200078e00ff */
[----:B------:R-:W-:Y:S02]  /*14b0*/  LOP3.LUT R18, R18, 0xc, RZ, 0xc0, !PT ;  /* 0x0000000c12127812 */ /* 0x000fe400078ec0ff */
[----:B------:R-:W-:Y:S02]  /*14c0*/  LEA R27, R27, UR6, 0x4 ;  /* 0x000000061b1b7c11 */ /* 0x000fe4000f8e20ff */
[----:B------:R-:W-:Y:S01]  /*14d0*/  LEA R28, R19, UR6, 0x4 ;  /* 0x00000006131c7c11 */ /* 0x000fe2000f8e20ff */
[----:B------:R-:W-:Y:S01]  /*14e0*/  IMAD.IADD R30, R14, 0x1, R18 ;  /* 0x000000010e1e7824 */ /* 0x000fe200078e0212 */
[----:B------:R-:W-:Y:S01]  /*14f0*/  LEA R29, R29, UR6, 0x4 ;  /* 0x000000061d1d7c11 */ /* 0x000fe2000f8e20ff */
[----:B------:R-:W-:Y:S01]  /*1500*/  IMAD.IADD R31, R18, 0x1, R27 ;  /* 0x00000001121f7824 */ /* 0x000fe200078e021b */
[----:B------:R-:W-:Y:S01]  /*1510*/  LEA.HI.X.SX32 R93, R6, R23, 0x1, P1 ;  /* 0x00000017065d7211 */ /* 0x000fe200008f0eff */
[C---:B------:R-:W-:Y:S01]  /*1520*/  IMAD.IADD R19, R18.reuse, 0x1, R28 ;  /* 0x0000000112137824 */ /* 0x040fe200078e021c */
[----:B------:R-:W-:Y:S01]  /*1530*/  LEA R15, R15, UR6, 0x2 ;  /* 0x000000060f0f7c11 */ /* 0x000fe2000f8e10ff */
[----:B------:R-:W-:Y:S01]  /*1540*/  IMAD.MOV.U32 R6, RZ, RZ, 0x3f800000 ;  /* 0x3f800000ff067424 */ /* 0x000fe200078e00ff */
[C---:B------:R-:W-:Y:S01]  /*1550*/  LOP3.LUT R16, R85.reuse, 0x40, RZ, 0x3c, !PT ;  /* 0x0000004055107812 */ /* 0x040fe200078e3cff */
[----:B------:R-:W-:Y:S01]  /*1560*/  IMAD.IADD R18, R18, 0x1, R29 ;  /* 0x0000000112127824 */ /* 0x000fe200078e021d */
[----:B------:R-:W-:-:S02]  /*1570*/  LOP3.LUT R17, R85, 0x60, RZ, 0x3c, !PT ;  /* 0x0000006055117812 */ /* 0x000fc400078e3cff */
[----:B------:R-:W-:Y:S02]  /*1580*/  LOP3.LUT R21, R11, 0x20, RZ, 0x3c, !PT ;  /* 0x000000200b157812 */ /* 0x000fe400078e3cff */
[----:B------:R-:W-:Y:S02]  /*1590*/  LOP3.LUT R22, R12, 0x20, RZ, 0x3c, !PT ;  /* 0x000000200c167812 */ /* 0x000fe400078e3cff */
[----:B------:R-:W-:-:S07]  /*15a0*/  LOP3.LUT R23, R10, 0x40, RZ, 0x3c, !PT ;  /* 0x000000400a177812 */ /* 0x000fce00078e3cff */
.L_x_1:
[----:B------:R-:W-:-:S04]  /*15b0*/  IMAD.WIDE R48, R20, 0x2, R154 ;  /* 0x0000000214307825 */ /* 0x000fc800078e029a */
[C---:B------:R-:W-:Y:S01]  /*15c0*/  IMAD.WIDE R60, R20.reuse, 0x2, R144 ;  /* 0x00000002143c7825 */ /* 0x040fe200078e0290 */
[----:B------:R0:W2:Y:S03]  /*15d0*/  LDG.E.U16 R68, desc[UR8][R48.64] ;  /* 0x0000000830447981 */ /* 0x0000a6000c1e1500 */
[C---:B------:R-:W-:Y:S01]  /*15e0*/  IMAD.WIDE R66, R20.reuse, 0x2, R152 ;  /* 0x0000000214427825 */ /* 0x040fe200078e0298 */
[----:B------:R1:W3:Y:S03]  /*15f0*/  LDG.E.U16 R73, desc[UR8][R60.64] ;  /* 0x000000083c497981 */ /* 0x0002e6000c1e1500 */
[C---:B------:R-:W-:Y:S01]  /*1600*/  IMAD.WIDE R64, R20.reuse, 0x2, R150 ;  /* 0x0000000214407825 */ /* 0x040fe200078e0296 */
[----:B------:R4:W5:Y:S03]  /*1610*/  LDG.E.U16 R69, desc[UR8][R66.64] ;  /* 0x0000000842457981 */ /* 0x000966000c1e1500 */
[C---:B------:R-:W-:Y:S01]  /*1620*/  IMAD.WIDE R62, R20.reuse, 0x2, R146 ;  /* 0x00000002143e7825 */ /* 0x040fe200078e0292 */
[----:B------:R4:W3:Y:S03]  /*1630*/  LDG.E.U16 R71, desc[UR8][R64.64] ;  /* 0x0000000840477981 */ /* 0x0008e6000c1e1500 */
[C---:B------:R-:W-:Y:S01]  /*1640*/  IMAD.WIDE R58, R20.reuse, 0x2, R142 ;  /* 0x00000002143a7825 */ /* 0x040fe200078e028e */
[----:B------:R4:W5:Y:S03]  /*1650*/  LDG.E.U16 R70, desc[UR8][R62.64] ;  /* 0x000000083e467981 */ /* 0x000966000c1e1500 */
[C---:B------:R-:W-:Y:S01]  /*1660*/  IMAD.WIDE R50, R20.reuse, 0x2, R130 ;  /* 0x0000000214327825 */ /* 0x040fe200078e0282 */
[----:B------:R4:W3:Y:S03]  /*1670*/  LDG.E.U16 R77, desc[UR8][R58.64] ;  /* 0x000000083a4d7981 */ /* 0x0008e6000c1e1500 */
[----:B------:R-:W-:-:S02]  /*1680*/  IMAD.WIDE R56, R20, 0x2, R138 ;  /* 0x0000000214387825 */ /* 0x000fc400078e028a */
[----:B------:R-:W3:Y:S02]  /*1690*/  LDG.E.U16 R50, desc[UR8][R50.64] ;  /* 0x0000000832327981 */ /* 0x000ee4000c1e1500 */
[C---:B------:R-:W-:Y:S02]  /*16a0*/  IMAD.WIDE R54, R20.reuse, 0x2, R136 ;  /* 0x0000000214367825 */ /* 0x040fe400078e0288 */
[----:B------:R-:W3:Y:S02]  /*16b0*/  LDG.E.U16 R72, desc[UR8][R56.64] ;  /* 0x0000000838487981 */ /* 0x000ee4000c1e1500 */
[C---:B0-----:R-:W-:Y:S02]  /*16c0*/  IMAD.WIDE R48, R20.reuse, 0x2, R128 ;  /* 0x0000000214307825 */ /* 0x041fe400078e0280 */
[----:B------:R-:W3:Y:S02]  /*16d0*/  LDG.E.U16 R55, desc[UR8][R54.64] ;  /* 0x0000000836377981 */ /* 0x000ee4000c1e1500 */
[----:B------:R-:W-:-:S02]  /*16e0*/  IMAD.WIDE R52, R20, 0x2, R134 ;  /* 0x0000000214347825 */ /* 0x000fc400078e0286 */
[----:B------:R-:W3:Y:S02]  /*16f0*/  LDG.E.U16 R49, desc[UR8][R48.64] ;  /* 0x0000000830317981 */ /* 0x000ee4000c1e1500 */
[C---:B-1----:R-:W-:Y:S02]  /*1700*/  IMAD.WIDE R60, R20.reuse, 0x2, R126 ;  /* 0x00000002143c7825 */ /* 0x042fe400078e027e */
[----:B------:R-:W3:Y:S02]  /*1710*/  LDG.E.U16 R53, desc[UR8][R52.64] ;  /* 0x0000000834357981 */ /* 0x000ee4000c1e1500 */
[C---:B----4-:R-:W-:Y:S02]  /*1720*/  IMAD.WIDE R66, R20.reuse, 0x2, R148 ;  /* 0x0000000214427825 */ /* 0x050fe400078e0294 */
[----:B------:R-:W4:Y:S02]  /*1730*/  LDG.E.U16 R61, desc[UR8][R60.64] ;  /* 0x000000083c3d7981 */ /* 0x000f24000c1e1500 */
[----:B------:R-:W-:-:S02]  /*1740*/  IMAD.WIDE R64, R20, 0x2, R140 ;  /* 0x0000000214407825 */ /* 0x000fc400078e028c */
[----:B------:R-:W4:Y:S02]  /*1750*/  LDG.E.U16 R56, desc[UR8][R66.64] ;  /* 0x0000000842387981 */ /* 0x000f24000c1e1500 */
[C---:B------:R-:W-:Y:S02]  /*1760*/  IMAD.WIDE R62, R20.reuse, 0x2, R132 ;  /* 0x00000002143e7825 */ /* 0x040fe400078e0284 */
[----:B------:R-:W4:Y:S02]  /*1770*/  LDG.E.U16 R76, desc[UR8][R64.64] ;  /* 0x00000008404c7981 */ /* 0x000f24000c1e1500 */
[----:B------:R-:W-:Y:S02]  /*1780*/  IMAD.WIDE R58, R20, 0x2, R124 ;  /* 0x00000002143a7825 */ /* 0x000fe400078e027c */
[----:B------:R-:W4:Y:S04]  /*1790*/  LDG.E.U16 R78, desc[UR8][R62.64] ;  /* 0x000000083e4e7981 */ /* 0x000f28000c1e1500 */
[----:B------:R-:W4:Y:S01]  /*17a0*/  LDG.E.U16 R156, desc[UR8][R58.64] ;  /* 0x000000083a9c7981 */ /* 0x000f22000c1e1500 */
[----:B------:R-:W-:Y:S06]  /*17b0*/  BAR.SYNC.DEFER_BLOCKING 0x0 ;  /* 0x0000000000007b1d */ /* 0x000fec0000010000 */
[----:B--2---:R-:W-:Y:S04]  /*17c0*/  STS.U16 [R85+UR6+0x1000], R68 ;  /* 0x0010004455007988 */ /* 0x004fe80008000406 */
[----:B-----5:R-:W-:Y:S04]  /*17d0*/  STS.U16 [R85+UR6+0x1400], R70 ;  /* 0x0014004655007988 */ /* 0x020fe80008000406 */
[----:B---3--:R-:W-:Y:S04]  /*17e0*/  STS.U16 [R85+UR6+0x1c00], R50 ;  /* 0x001c003255007988 */ /* 0x008fe80008000406 */
[----:B------:R-:W-:Y:S04]  /*17f0*/  STS.U16 [R85+UR6+0x1800], R72 ;  /* 0x0018004855007988 */ /* 0x000fe80008000406 */
[----:B------:R-:W-:Y:S04]  /*1800*/  STS.U16 [R84+UR6+0x1100], R69 ;  /* 0x0011004554007988 */ /* 0x000fe80008000406 */
[----:B------:R-:W-:Y:S04]  /*1810*/  STS.U16 [R84+UR6+0x1500], R73 ;  /* 0x0015004954007988 */ /* 0x000fe80008000406 */
[----:B------:R-:W-:Y:S04]  /*1820*/  STS.U16 [R84+UR6+0x1900], R55 ;  /* 0x0019003754007988 */ /* 0x000fe80008000406 */
[----:B------:R-:W-:Y:S04]  /*1830*/  STS.U16 [R84+UR6+0x1d00], R49 ;  /* 0x001d003154007988 */ /* 0x000fe80008000406 */
[----:B------:R-:W-:Y:S04]  /*1840*/  STS.U16 [R16+UR6+0x1200], R71 ;  /* 0x0012004710007988 */ /* 0x000fe80008000406 */
[----:B------:R-:W-:Y:S04]  /*1850*/  STS.U16 [R16+UR6+0x1600], R77 ;  /* 0x0016004d10007988 */ /* 0x000fe80008000406 */
[----:B------:R-:W-:Y:S04]  /*1860*/  STS.U16 [R16+UR6+0x1a00], R53 ;  /* 0x001a003510007988 */ /* 0x000fe80008000406 */
[----:B----4-:R-:W-:Y:S04]  /*1870*/  STS.U16 [R16+UR6+0x1e00], R61 ;  /* 0x001e003d10007988 */ /* 0x010fe80008000406 */
[----:B------:R-:W-:Y:S04]  /*1880*/  STS.U16 [R17+UR6+0x1300], R56 ;  /* 0x0013003811007988 */ /* 0x000fe80008000406 */
[----:B------:R-:W-:Y:S04]  /*1890*/  STS.U16 [R17+UR6+0x1700], R76 ;  /* 0x0017004c11007988 */ /* 0x000fe80008000406 */
[----:B------:R-:W-:Y:S04]  /*18a0*/  STS.U16 [R17+UR6+0x1b00], R78 ;  /* 0x001b004e11007988 */ /* 0x000fe80008000406 */
[----:B------:R-:W-:Y:S01]  /*18b0*/  STS.U16 [R17+UR6+0x1f00], R156 ;  /* 0x001f009c11007988 */ /* 0x000fe20008000406 */
[----:B------:R-:W-:Y:S06]  /*18c0*/  BAR.SYNC.DEFER_BLOCKING 0x0 ;  /* 0x0000000000007b1d */ /* 0x000fec0000010000 */
[----:B------:R-:W-:Y:S04]  /*18d0*/  LDSM.16.MT88.4 R72, [R12+UR6] ;  /* 0x000000060c48783b */ /* 0x000fe80008004200 */
[----:B------:R-:W0:Y:S04]  /*18e0*/  LDSM.16.M88.4 R48, [R10+UR6+0x1000] ;  /* 0x001000060a30783b */ /* 0x000e280008000200 */
[----:B------:R-:W1:Y:S04]  /*18f0*/  LDSM.16.MT88.4 R64, [R22+UR6] ;  /* 0x000000061640783b */ /* 0x000e680008004200 */
[----:B------:R-:W2:Y:S04]  /*1900*/  LDSM.16.MT88.4 R68, [R12+UR6+0x400] ;  /* 0x000400060c44783b */ /* 0x000ea80008004200 */
[----:B------:R-:W3:Y:S04]  /*1910*/  LDSM.16.MT88.4 R52, [R22+UR6+0x400] ;  /* 0x000400061634783b */ /* 0x000ee80008004200 */
[----:B------:R-:W-:Y:S04]  /*1920*/  LDSM.16.MT88.4 R56, [R12+UR6+0x800] ;  /* 0x000800060c38783b */ /* 0x000fe80008004200 */
[----:B------:R-:W4:Y:S04]  /*1930*/  LDSM.16.M88.4 R60, [R23+UR6+0x1000] ;  /* 0x00100006173c783b */ /* 0x000f280008000200 */
[----:B------:R-:W-:Y:S01]  /*1940*/  LDSM.16.MT88.4 R76, [R12+UR6+0xc00] ;  /* 0x000c00060c4c783b */ /* 0x000fe20008004200 */
[-C--:B0-----:R-:W-:Y:S06]  /*1950*/  HMMA.16816.F32.BF16 R72, R72, R48.reuse, RZ ;  /* 0x000000304848723c */ /* 0x081fec00000418ff */
[----:B-1----:R-:W-:-:S15]  /*1960*/  HMMA.16816.F32.BF16 R64, R64, R48, RZ ;  /* 0x000000304040723c */ /* 0x002fde00000418ff */
[----:B------:R-:W-:-:S03]  /*1970*/  NOP ;  /* 0x0000000000007918 */ /* 0x000fc60000000000 */
[-C--:B--2---:R-:W-:Y:S01]  /*1980*/  HMMA.16816.F32.BF16 R68, R68, R50.reuse, R72 ;  /* 0x000000324444723c */ /* 0x084fe20000041848 */
[----:B------:R-:W0:Y:S05]  /*1990*/  LDSM.16.MT88.4 R72, [R22+UR6+0x800] ;  /* 0x000800061648783b */ /* 0x000e2a0008004200 */
[----:B---3--:R-:W-:Y:S01]  /*19a0*/  HMMA.16816.F32.BF16 R52, R52, R50, R64 ;  /* 0x000000323434723c */ /* 0x008fe20000041840 */
[----:B------:R-:W1:-:S15]  /*19b0*/  LDSM.16.MT88.4 R48, [R22+UR6+0xc00] ;  /* 0x000c00061630783b */ /* 0x000e5e0008004200 */
[----:B------:R-:W-:-:S02]  /*19c0*/  NOP ;  /* 0x0000000000007918 */ /* 0x000fc40000000000 */
[-C--:B----4-:R-:W-:Y:S01]  /*19d0*/  HMMA.16816.F32.BF16 R56, R56, R60.reuse, R68 ;  /* 0x0000003c3838723c */ /* 0x090fe20000041844 */
[----:B------:R-:W-:Y:S05]  /*19e0*/  BAR.SYNC.DEFER_BLOCKING 0x0 ;  /* 0x0000000000007b1d */ /* 0x000fea0000010000 */
[----:B0-----:R-:W-:-:S15]  /*19f0*/  HMMA.16816.F32.BF16 R52, R72, R60, R52 ;  /* 0x0000003c4834723c */ /* 0x001fde0000041834 */
[----:B------:R-:W-:-:S03]  /*1a00*/  NOP ;  /* 0x0000000000007918 */ /* 0x000fc60000000000 */
[----:B------:R-:W-:Y:S01]  /*1a10*/  HMMA.16816.F32.BF16 R56, R76, R62, R56 ;  /* 0x0000003e4c38723c */ /* 0x000fe20000041838 */
[----:B------:R-:W-:-:S04]  /*1a20*/  IADD3 R60, P0, R7, UR4, RZ ;  /* 0x00000004073c7c10 */ /* 0x000fc8000ff1e0ff */
[CC--:B------:R-:W-:Y:S02]  /*1a30*/  ISETP.GT.U32.AND P2, PT, R60.reuse, R13.reuse, PT ;  /* 0x0000000d3c00720c */ /* 0x0c0fe40003f44070 */
[C---:B------:R-:W-:Y:S01]  /*1a40*/  ISETP.GE.U32.AND P1, PT, R60.reuse, R13, PT ;  /* 0x0000000d3c00720c */ /* 0x040fe20003f26070 */
[----:B-1----:R-:W-:Y:S01]  /*1a50*/  HMMA.16816.F32.BF16 R48, R48, R62, R52 ;  /* 0x0000003e3030723c */ /* 0x002fe20000041834 */
[----:B------:R-:W-:-:S06]  /*1a60*/  ISETP.GT.U32.AND P4, PT, R60, R26, PT ;  /* 0x0000001a3c00720c */ /* 0x000fcc0003f84070 */
[----:B------:R-:W-:-:S09]  /*1a70*/  IMAD.X R54, RZ, RZ, UR5, P0 ;  /* 0x00000005ff367e24 */ /* 0x000fd200080e06ff */
[----:B------:R-:W-:Y:S01]  /*1a80*/  FMUL R52, R56, UR11 ;  /* 0x0000000b38347c20 */ /* 0x000fe20008400000 */
[----:B------:R-:W-:Y:S01]  /*1a90*/  FMUL R53, R57, UR11 ;  /* 0x0000000b39357c20 */ /* 0x000fe20008400000 */
[----:B------:R-:W-:Y:S01]  /*1aa0*/  FMUL R55, R58, UR11 ;  /* 0x0000000b3a377c20 */ /* 0x000fe20008400000 */
[C---:B------:R-:W-:Y:S02]  /*1ab0*/  ISETP.GT.U32.AND.EX P2, PT, R54.reuse, RZ, PT, P2 ;  /* 0x000000ff3600720c */ /* 0x040fe40003f44120 */
[C---:B------:R-:W-:Y:S02]  /*1ac0*/  ISETP.GE.U32.AND.EX P1, PT, R54.reuse, RZ, PT, P1 ;  /* 0x000000ff3600720c */ /* 0x040fe40003f26110 */
[----:B------:R-:W-:Y:S02]  /*1ad0*/  ISETP.GT.U32.AND.EX P4, PT, R54, RZ, PT, P4 ;  /* 0x000000ff3600720c */ /* 0x000fe40003f84140 */
[----:B------:R-:W-:Y:S02]  /*1ae0*/  FSEL R52, R52, -INF , !P2 ;  /* 0xff80000034347808 */ /* 0x000fe40005000000 */
[----:B------:R-:W-:-:S02]  /*1af0*/  FSEL R53, R53, -INF , !P1 ;  /* 0xff80000035357808 */ /* 0x000fc40004800000 */
[----:B------:R-:W-:Y:S02]  /*1b00*/  FSEL R55, R55, -INF , !P4 ;  /* 0xff80000037377808 */ /* 0x000fe40006000000 */
[C---:B------:R-:W-:Y:S02]  /*1b10*/  ISETP.GE.U32.AND P3, PT, R60.reuse, R26, PT ;  /* 0x0000001a3c00720c */ /* 0x040fe40003f66070 */
[CC--:B------:R-:W-:Y:S02]  /*1b20*/  ISETP.GT.U32.AND P0, PT, R60.reuse, R25.reuse, PT ;  /* 0x000000193c00720c */ /* 0x0c0fe40003f04070 */
[C---:B------:R-:W-:Y:S02]  /*1b30*/  ISETP.GE.U32.AND P2, PT, R60.reuse, R25, PT ;  /* 0x000000193c00720c */ /* 0x040fe40003f46070 */
[CC--:B------:R-:W-:Y:S02]  /*1b40*/  ISETP.GT.U32.AND P1, PT, R60.reuse, R24.reuse, PT ;  /* 0x000000183c00720c */ /* 0x0c0fe40003f24070 */
[----:B------:R-:W-:Y:S01]  /*1b50*/  ISETP.GE.U32.AND P4, PT, R60, R24, PT ;  /* 0x000000183c00720c */ /* 0x000fe20003f86070 */
[----:B------:R-:W-:Y:S01]  /*1b60*/  FMUL R48, R48, UR11 ;  /* 0x0000000b30307c20 */ /* 0x000fe20008400000 */
[----:B------:R-:W-:-:S02]  /*1b70*/  ISETP.GE.U32.AND.EX P3, PT, R54, RZ, PT, P3 ;  /* 0x000000ff3600720c */ /* 0x000fc40003f66130 */
[C---:B------:R-:W-:Y:S02]  /*1b80*/  ISETP.GT.U32.AND.EX P0, PT, R54.reuse, RZ, PT, P0 ;  /* 0x000000ff3600720c */ /* 0x040fe40003f04100 */
[C---:B------:R-:W-:Y:S02]  /*1b90*/  ISETP.GE.U32.AND.EX P2, PT, R54.reuse, RZ, PT, P2 ;  /* 0x000000ff3600720c */ /* 0x040fe40003f46120 */
[C---:B------:R-:W-:Y:S02]  /*1ba0*/  ISETP.GT.U32.AND.EX P1, PT, R54.reuse, RZ, PT, P1 ;  /* 0x000000ff3600720c */ /* 0x040fe40003f24110 */
[----:B------:R-:W-:Y:S01]  /*1bb0*/  ISETP.GE.U32.AND.EX P4, PT, R54, RZ, PT, P4 ;  /* 0x000000ff3600720c */ /* 0x000fe20003f86140 */
[----:B------:R-:W-:Y:S01]  /*1bc0*/  FMUL R54, R59, UR11 ;  /* 0x0000000b3b367c20 */ /* 0x000fe20008400000 */
[----:B------:R-:W-:Y:S01]  /*1bd0*/  FMUL R49, R49, UR11 ;  /* 0x0000000b31317c20 */ /* 0x000fe20008400000 */
[----:B------:R-:W-:Y:S01]  /*1be0*/  FMUL R50, R50, UR11 ;  /* 0x0000000b32327c20 */ /* 0x000fe20008400000 */
[----:B------:R-:W-:Y:S01]  /*1bf0*/  FMUL R56, R51, UR11 ;  /* 0x0000000b33387c20 */ /* 0x000fe20008400000 */
[----:B------:R-:W-:-:S02]  /*1c00*/  FSEL R51, R48, -INF , !P0 ;  /* 0xff80000030337808 */ /* 0x000fc40004000000 */
[----:B------:R-:W-:Y:S02]  /*1c10*/  FSEL R54, R54, -INF , !P3 ;  /* 0xff80000036367808 */ /* 0x000fe40005800000 */
[----:B------:R-:W-:Y:S02]  /*1c20*/  FSEL R48, R49, -INF , !P2 ;  /* 0xff80000031307808 */ /* 0x000fe40005000000 */
[----:B------:R-:W-:Y:S02]  /*1c30*/  FSEL R50, R50, -INF , !P1 ;  /* 0xff80000032327808 */ /* 0x000fe40004800000 */
[----:B------:R-:W-:Y:S02]  /*1c40*/  FSEL R49, R56, -INF , !P4 ;  /* 0xff80000038317808 */ /* 0x000fe40006000000 */
[----:B------:R-:W-:Y:S02]  /*1c50*/  FMNMX R56, R52, R53, !PT ;  /* 0x0000003534387209 */ /* 0x000fe40007800000 */
[----:B------:R-:W-:-:S02]  /*1c60*/  FMNMX R57, R55, R54, !PT ;  /* 0x0000003637397209 */ /* 0x000fc40007800000 */
[----:B------:R-:W-:Y:S02]  /*1c70*/  FMNMX R58, R51, R48, !PT ;  /* 0x00000030333a7209 */ /* 0x000fe40007800000 */
[----:B------:R-:W-:Y:S01]  /*1c80*/  FMNMX R59, R50, R49, !PT ;  /* 0x00000031323b7209 */ /* 0x000fe20007800000 */
[----:B------:R-:W0:Y:S04]  /*1c90*/  SHFL.BFLY PT, R61, R56, 0x2, 0x1f ;  /* 0x0c401f00383d7f89 */ /* 0x000e2800000e0000 */
[----:B------:R-:W1:Y:S04]  /*1ca0*/  SHFL.BFLY PT, R60, R57, 0x2, 0x1f ;  /* 0x0c401f00393c7f89 */ /* 0x000e6800000e0000 */
[----:B------:R-:W2:Y:S04]  /*1cb0*/  SHFL.BFLY PT, R63, R58, 0x2, 0x1f ;  /* 0x0c401f003a3f7f89 */ /* 0x000ea800000e0000 */
[----:B------:R-:W3:Y:S01]  /*1cc0*/  SHFL.BFLY PT, R66, R59, 0x2, 0x1f ;  /* 0x0c401f003b427f89 */ /* 0x000ee200000e0000 */
[----:B0-----:R-:W-:-:S02]  /*1cd0*/  FMNMX R61, R56, R61, !PT ;  /* 0x0000003d383d7209 */ /* 0x001fc40007800000 */
[----:B-1----:R-:W-:Y:S02]  /*1ce0*/  FMNMX R62, R57, R60, !PT ;  /* 0x0000003c393e7209 */ /* 0x002fe40007800000 */
[----:B--2---:R-:W-:Y:S01]  /*1cf0*/  FMNMX R64, R58, R63, !PT ;  /* 0x0000003f3a407209 */ /* 0x004fe20007800000 */
[----:B------:R-:W0:Y:S01]  /*1d00*/  SHFL.BFLY PT, R60, R61, 0x1, 0x1f ;  /* 0x0c201f003d3c7f89 */ /* 0x000e2200000e0000 */
[----:B---3--:R-:W-:-:S03]  /*1d10*/  FMNMX R66, R59, R66, !PT ;  /* 0x000000423b427209 */ /* 0x008fc60007800000 */
[----:B------:R-:W1:Y:S04]  /*1d20*/  SHFL.BFLY PT, R63, R62, 0x1, 0x1f ;  /* 0x0c201f003e3f7f89 */ /* 0x000e6800000e0000 */
[----:B------:R-:W2:Y:S04]  /*1d30*/  SHFL.BFLY PT, R65, R64, 0x1, 0x1f ;  /* 0x0c201f0040417f89 */ /* 0x000ea800000e0000 */
[----:B------:R-:W3:Y:S01]  /*1d40*/  SHFL.BFLY PT, R67, R66, 0x1, 0x1f ;  /* 0x0c201f0042437f89 */ /* 0x000ee200000e0000 */
[----:B0-----:R-:W-:Y:S02]  /*1d50*/  FMNMX R69, R61, R60, !PT ;  /* 0x0000003c3d457209 */ /* 0x001fe40007800000 */
[----:B-1----:R-:W-:-:S03]  /*1d60*/  FMNMX R60, R62, R63, !PT ;  /* 0x0000003f3e3c7209 */ /* 0x002fc60007800000 */
[----:B------:R-:W-:Y:S01]  /*1d70*/  @!P6 STS [R30+0x1000], R69 ;  /* 0x001000451e00e388 */ /* 0x000fe20000000800 */
[----:B--2---:R-:W-:-:S03]  /*1d80*/  FMNMX R68, R64, R65, !PT ;  /* 0x0000004140447209 */ /* 0x004fc60007800000 */
[----:B------:R-:W-:Y:S01]  /*1d90*/  @!P6 STS [R31+0x1000], R60 ;  /* 0x0010003c1f00e388 */ /* 0x000fe20000000800 */
[----:B---3--:R-:W-:-:S03]  /*1da0*/  FMNMX R67, R66, R67, !PT ;  /* 0x0000004342437209 */ /* 0x008fc60007800000 */
[----:B------:R-:W-:Y:S04]  /*1db0*/  @!P6 STS [R19+0x1000], R68 ;  /* 0x001000441300e388 */ /* 0x000fe80000000800 */
[----:B------:R-:W-:Y:S01]  /*1dc0*/  @!P6 STS [R18+0x1000], R67 ;  /* 0x001000431200e388 */ /* 0x000fe20000000800 */
[----:B------:R-:W-:Y:S06]  /*1dd0*/  BAR.SYNC.DEFER_BLOCKING 0x0 ;  /* 0x0000000000007b1d */ /* 0x000fec0000010000 */
[----:B------:R-:W0:Y:S04]  /*1de0*/  LDS R56, [R15+0x1000] ;  /* 0x001000000f387984 */ /* 0x000e280000000800 */
[----:B0-----:R-:W0:Y:S02]  /*1df0*/  SHFL.BFLY PT, R57, R56, 0x2, 0x1f ;  /* 0x0c401f0038397f89 */ /* 0x001e2400000e0000 */
[----:B0-----:R-:W-:-:S05]  /*1e00*/  FMNMX R57, R56, R57, !PT ;  /* 0x0000003938397209 */ /* 0x001fca0007800000 */
[----:B------:R-:W0:Y:S02]  /*1e10*/  SHFL.BFLY PT, R58, R57, 0x1, 0x1f ;  /* 0x0c201f00393a7f89 */ /* 0x000e2400000e0000 */
[----:B0-----:R-:W-:-:S05]  /*1e20*/  FMNMX R58, R57, R58, !PT ;  /* 0x0000003a393a7209 */ /* 0x001fca0007800000 */
[----:B------:R-:W-:Y:S01]  /*1e30*/  @!P6 STS [R15+0x1000], R58 ;  /* 0x0010003a0f00e388 */ /* 0x000fe20000000800 */
[----:B------:R-:W-:Y:S06]  /*1e40*/  BAR.SYNC.DEFER_BLOCKING 0x0 ;  /* 0x0000000000007b1d */ /* 0x000fec0000010000 */
[----:B------:R-:W0:Y:S04]  /*1e50*/  LDS R71, [R14+0x1000] ;  /* 0x001000000e477984 */ /* 0x000e280000000800 */
[----:B------:R-:W1:Y:S04]  /*1e60*/  LDS R70, [R27+0x1000] ;  /* 0x001000001b467984 */ /* 0x000e680000000800 */
[----:B------:R-:W2:Y:S04]  /*1e70*/  LDS R69, [R28+0x1000] ;  /* 0x001000001c457984 */ /* 0x000ea80000000800 */
[----:B------:R-:W3:Y:S01]  /*1e80*/  LDS R68, [R29+0x1000] ;  /* 0x001000001d447984 */ /* 0x000ee20000000800 */
[----:B0-----:R-:W-:-:S02]  /*1e90*/  FMNMX R71, R71, R120, !PT ;  /* 0x0000007847477209 */ /* 0x001fc40007800000 */
[----:B-1----:R-:W-:-:S03]  /*1ea0*/  FMNMX R70, R70, R87, !PT ;  /* 0x0000005746467209 */ /* 0x002fc60007800000 */
[--C-:B------:R-:W-:Y:S01]  /*1eb0*/  FADD R52, R52, -R71.reuse ;  /* 0x8000004734347221 */ /* 0x100fe20000000000 */
[----:B--2---:R-:W-:Y:S01]  /*1ec0*/  FMNMX R69, R69, R108, !PT ;  /* 0x0000006c45457209 */ /* 0x004fe20007800000 */
[----:B------:R-:W-:Y:S01]  /*1ed0*/  FADD R53, R53, -R71 ;  /* 0x8000004735357221 */ /* 0x000fe20000000000 */
[----:B---3--:R-:W-:Y:S01]  /*1ee0*/  FMNMX R68, R68, R109, !PT ;  /* 0x0000006d44447209 */ /* 0x008fe20007800000 */
[--C-:B------:R-:W-:Y:S01]  /*1ef0*/  FADD R55, R55, -R70.reuse ;  /* 0x8000004637377221 */ /* 0x100fe20000000000 */
[----:B------:R-:W-:Y:S01]  /*1f00*/  FADD R54, R54, -R70 ;  /* 0x8000004636367221 */ /* 0x000fe20000000000 */
[--C-:B------:R-:W-:Y:S01]  /*1f10*/  FADD R51, R51, -R69.reuse ;  /* 0x8000004533337221 */ /* 0x100fe20000000000 */
[----:B------:R-:W-:Y:S01]  /*1f20*/  FADD R48, R48, -R69 ;  /* 0x8000004530307221 */ /* 0x000fe20000000000 */
[--C-:B------:R-:W-:Y:S01]  /*1f30*/  FADD R50, R50, -R68.reuse ;  /* 0x8000004432327221 */ /* 0x100fe20000000000 */
[----:B------:R-:W-:Y:S01]  /*1f40*/  FADD R49, R49, -R68 ;  /* 0x8000004431317221 */ /* 0x000fe20000000000 */
[----:B------:R-:W-:Y:S01]  /*1f50*/  FMUL R52, R52, 1.4426950216293334961 ;  /* 0x3fb8aa3b34347820 */ /* 0x000fe20000400000 */
[----:B------:R-:W-:Y:S01]  /*1f60*/  FMUL R53, R53, 1.4426950216293334961 ;  /* 0x3fb8aa3b35357820 */ /* 0x000fe20000400000 */
[----:B------:R-:W-:Y:S01]  /*1f70*/  FMUL R55, R55, 1.4426950216293334961 ;  /* 0x3fb8aa3b37377820 */ /* 0x000fe20000400000 */
[----:B------:R-:W-:Y:S01]  /*1f80*/  FMUL R54, R54, 1.4426950216293334961 ;  /* 0x3fb8aa3b36367820 */ /* 0x000fe20000400000 */
[----:B------:R-:W-:Y:S01]  /*1f90*/  FMUL R51, R51, 1.4426950216293334961 ;  /* 0x3fb8aa3b33337820 */ /* 0x000fe20000400000 */
[----:B------:R-:W-:Y:S01]  /*1fa0*/  FMUL R48, R48, 1.4426950216293334961 ;  /* 0x3fb8aa3b30307820 */ /* 0x000fe20000400000 */
[----:B------:R-:W-:Y:S01]  /*1fb0*/  FMUL R50, R50, 1.4426950216293334961 ;  /* 0x3fb8aa3b32327820 */ /* 0x000fe20000400000 */
[----:B------:R-:W-:Y:S01]  /*1fc0*/  FMUL R49, R49, 1.4426950216293334961 ;  /* 0x3fb8aa3b31317820 */ /* 0x000fe20000400000 */
[----:B------:R-:W-:Y:S08]  /*1fd0*/  MUFU.EX2 R121, R52 ;  /* 0x0000003400797308 */ /* 0x000ff00000000800 */
[----:B------:R-:W0:Y:S08]  /*1fe0*/  MUFU.EX2 R76, R53 ;  /* 0x00000035004c7308 */ /* 0x000e300000000800 */
[----:B------:R-:W-:Y:S08]  /*1ff0*/  MUFU.EX2 R74, R55 ;  /* 0x00000037004a7308 */ /* 0x000ff00000000800 */
[----:B------:R-:W1:Y:S08]  /*2000*/  MUFU.EX2 R79, R54 ;  /* 0x00000036004f7308 */ /* 0x000e700000000800 */
[----:B------:R-:W-:Y:S08]  /*2010*/  MUFU.EX2 R67, R51 ;  /* 0x0000003300437308 */ /* 0x000ff00000000800 */
[----:B------:R-:W2:Y:S08]  /*2020*/  MUFU.EX2 R66, R48 ;  /* 0x0000003000427308 */ /* 0x000eb00000000800 */
[----:B------:R-:W-:Y:S08]  /*2030*/  MUFU.EX2 R65, R50 ;  /* 0x0000003200417308 */ /* 0x000ff00000000800 */
[----:B------:R-:W3:Y:S01]  /*2040*/  MUFU.EX2 R64, R49 ;  /* 0x0000003100407308 */ /* 0x000ee20000000800 */
[----:B0-----:R-:W-:Y:S01]  /*2050*/  FADD R52, R121, R76 ;  /* 0x0000004c79347221 */ /* 0x001fe20000000000 */
[----:B-1----:R-:W-:Y:S01]  /*2060*/  FADD R53, R74, R79 ;  /* 0x0000004f4a357221 */ /* 0x002fe20000000000 */
[----:B--2---:R-:W-:-:S03]  /*2070*/  FADD R51, R67, R66 ;  /* 0x0000004243337221 */ /* 0x004fc60000000000 */
[----:B------:R-:W0:Y:S04]  /*2080*/  SHFL.BFLY PT, R55, R52, 0x2, 0x1f ;  /* 0x0c401f0034377f89 */ /* 0x000e2800000e0000 */
[----:B------:R-:W1:Y:S01]  /*2090*/  SHFL.BFLY PT, R48, R53, 0x2, 0x1f ;  /* 0x0c401f0035307f89 */ /* 0x000e6200000e0000 */
[----:B---3--:R-:W-:-:S03]  /*20a0*/  FADD R54, R65, R64 ;  /* 0x0000004041367221 */ /* 0x008fc60000000000 */
[----:B------:R-:W2:Y:S04]  /*20b0*/  SHFL.BFLY PT, R56, R51, 0x2, 0x1f ;  /* 0x0c401f0033387f89 */ /* 0x000ea800000e0000 */
[----:B------:R-:W3:Y:S01]  /*20c0*/  SHFL.BFLY PT, R57, R54, 0x2, 0x1f ;  /* 0x0c401f0036397f89 */ /* 0x000ee200000e0000 */
[----:B0-----:R-:W-:Y:S01]  /*20d0*/  FADD R55, R52, R55 ;  /* 0x0000003734377221 */ /* 0x001fe20000000000 */
[----:B-1----:R-:W-:-:S04]  /*20e0*/  FADD R50, R53, R48 ;  /* 0x0000003035327221 */ /* 0x002fc80000000000 */
[----:B------:R-:W0:Y:S01]  /*20f0*/  SHFL.BFLY PT, R48, R55, 0x1, 0x1f ;  /* 0x0c201f0037307f89 */ /* 0x000e2200000e0000 */
[----:B--2---:R-:W-:-:S03]  /*2100*/  FADD R56, R51, R56 ;  /* 0x0000003833387221 */ /* 0x004fc60000000000 */
[----:B------:R-:W1:Y:S01]  /*2110*/  SHFL.BFLY PT, R49, R50, 0x1, 0x1f ;  /* 0x0c201f0032317f89 */ /* 0x000e6200000e0000 */
[----:B---3--:R-:W-:-:S03]  /*2120*/  FADD R58, R54, R57 ;  /* 0x00000039363a7221 */ /* 0x008fc60000000000 */
[----:B------:R-:W2:Y:S04]  /*2130*/  SHFL.BFLY PT, R57, R56, 0x1, 0x1f ;  /* 0x0c201f0038397f89 */ /* 0x000ea800000e0000 */
[----:B------:R-:W3:Y:S01]  /*2140*/  SHFL.BFLY PT, R59, R58, 0x1, 0x1f ;  /* 0x0c201f003a3b7f89 */ /* 0x000ee200000e0000 */
[----:B0-----:R-:W-:Y:S01]  /*2150*/  FADD R53, R55, R48 ;  /* 0x0000003037357221 */ /* 0x001fe20000000000 */
[----:B------:R-:W-:Y:S01]  /*2160*/  BAR.SYNC.DEFER_BLOCKING 0x0 ;  /* 0x0000000000007b1d */ /* 0x000fe20000010000 */
[----:B-1----:R-:W-:Y:S01]  /*2170*/  FADD R52, R50, R49 ;  /* 0x0000003132347221 */ /* 0x002fe20000000000 */
[----:B--2---:R-:W-:Y:S01]  /*2180*/  FADD R54, R56, R57 ;  /* 0x0000003938367221 */ /* 0x004fe20000000000 */
[----:B---3--:R-:W-:-:S03]  /*2190*/  FADD R59, R58, R59 ;  /* 0x0000003b3a3b7221 */ /* 0x008fc60000000000 */
[----:B------:R-:W-:Y:S04]  /*21a0*/  @!P6 STS [R30+0x1000], R53 ;  /* 0x001000351e00e388 */ /* 0x000fe80000000800 */
[----:B------:R-:W-:Y:S04]  /*21b0*/  @!P6 STS [R31+0x1000], R52 ;  /* 0x001000341f00e388 */ /* 0x000fe80000000800 */
[----:B------:R-:W-:Y:S04]  /*21c0*/  @!P6 STS [R19+0x1000], R54 ;  /* 0x001000361300e388 */ /* 0x000fe80000000800 */
[----:B------:R-:W-:Y:S01]  /*21d0*/  @!P6 STS [R18+0x1000], R59 ;  /* 0x0010003b1200e388 */ /* 0x000fe20000000800 */
[----:B------:R-:W-:Y:S06]  /*21e0*/  BAR.SYNC.DEFER_BLOCKING 0x0 ;  /* 0x0000000000007b1d */ /* 0x000fec0000010000 */
[----:B------:R-:W0:Y:S04]  /*21f0*/  LDS R48, [R15+0x1000] ;  /* 0x001000000f307984 */ /* 0x000e280000000800 */
[----:B0-----:R-:W0:Y:S02]  /*2200*/  SHFL.BFLY PT, R49, R48, 0x2, 0x1f ;  /* 0x0c401f0030317f89 */ /* 0x001e2400000e0000 */
[----:B0-----:R-:W-:-:S05]  /*2210*/  FADD R49, R48, R49 ;  /* 0x0000003130317221 */ /* 0x001fca0000000000 */
[----:B------:R-:W0:Y:S02]  /*2220*/  SHFL.BFLY PT, R50, R49, 0x1, 0x1f ;  /* 0x0c201f0031327f89 */ /* 0x000e2400000e0000 */
[----:B0-----:R-:W-:-:S05]  /*2230*/  FADD R50, R49, R50 ;  /* 0x0000003231327221 */ /* 0x001fca0000000000 */
[----:B------:R0:W-:Y:S01]  /*2240*/  @!P6 STS [R15+0x1000], R50 ;  /* 0x001000320f00e388 */ /* 0x0001e20000000800 */
[----:B------:R-:W-:Y:S01]  /*2250*/  BAR.SYNC.DEFER_BLOCKING 0x0 ;  /* 0x0000000000007b1d */ /* 0x000fe20000010000 */
[----:B------:R-:W-:-:S04]  /*2260*/  IMAD.WIDE R60, R5, 0x2, R114 ;  /* 0x00000002053c7825 */ /* 0x000fc800078e0272 */
[----:B------:R-:W-:-:S04]  /*2270*/  IMAD.WIDE R160, R5, 0x2, R122 ;  /* 0x0000000205a07825 */ /* 0x000fc800078e027a */
[----:B------:R-:W-:-:S04]  /*2280*/  IMAD.WIDE R62, R5, 0x2, R116 ;  /* 0x00000002053e7825 */ /* 0x000fc800078e0274 */
[----:B------:R-:W-:-:S04]  /*2290*/  IMAD.WIDE R58, R5, 0x2, R112 ;  /* 0x00000002053a7825 */ /* 0x000fc800078e0270 */
[----:B------:R-:W-:-:S04]  /*22a0*/  IMAD.WIDE R56, R5, 0x2, R110 ;  /* 0x0000000205387825 */ /* 0x000fc800078e026e */
[C---:B------:R-:W-:Y:S01]  /*22b0*/  IMAD.WIDE R54, R5.reuse, 0x2, R106 ;  /* 0x0000000205367825 */ /* 0x040fe200078e026a */
[----:B------:R1:W2:Y:S03]  /*22c0*/  LDG.E.U16 R159, desc[UR8][R60.64] ;  /* 0x000000083c9f7981 */ /* 0x0002a6000c1e1500 */
[C---:B------:R-:W-:Y:S01]  /*22d0*/  IMAD.WIDE R52, R5.reuse, 0x2, R104 ;  /* 0x0000000205347825 */ /* 0x040fe200078e0268 */
[----:B------:R-:W3:Y:S03]  /*22e0*/  LDG.E.U16 R78, desc[UR8][R160.64] ;  /* 0x00000008a04e7981 */ /* 0x000ee6000c1e1500 */
[C---:B0-----:R-:W-:Y:S01]  /*22f0*/  IMAD.WIDE R50, R5.reuse, 0x2, R102 ;  /* 0x0000000205327825 */ /* 0x041fe200078e0266 */
[----:B------:R0:W4:Y:S03]  /*2300*/  LDG.E.U16 R156, desc[UR8][R62.64] ;  /* 0x000000083e9c7981 */ /* 0x000126000c1e1500 */
[C---:B------:R-:W-:Y:S01]  /*2310*/  IMAD.WIDE R48, R5.reuse, 0x2, R98 ;  /* 0x0000000205307825 */ /* 0x040fe200078e0262 */
[----:B------:R5:W2:Y:S03]  /*2320*/  LDG.E.U16 R158, desc[UR8][R58.64] ;  /* 0x000000083a9e7981 */ /* 0x000aa6000c1e1500 */
[C---:B-1----:R-:W-:Y:S01]  /*2330*/  IMAD.WIDE R60, R5.reuse, 0x2, R94 ;  /* 0x00000002053c7825 */ /* 0x042fe200078e025e */
[----:B------:R1:W2:Y:S03]  /*2340*/  LDG.E.U16 R163, desc[UR8][R56.64] ;  /* 0x0000000838a37981 */ /* 0x0002a6000c1e1500 */
[C---:B------:R-:W-:Y:S01]  /*2350*/  IMAD.WIDE R72, R5.reuse, 0x2, R118 ;  /* 0x0000000205487825 */ /* 0x040fe200078e0276 */
[----:B------:R1:W2:Y:S03]  /*2360*/  LDG.E.U16 R160, desc[UR8][R54.64] ;  /* 0x0000000836a07981 */ /* 0x0002a6000c1e1500 */
[C---:B0-----:R-:W-:Y:S01]  /*2370*/  IMAD.WIDE R62, R5.reuse, 0x2, R100 ;  /* 0x00000002053e7825 */ /* 0x041fe200078e0264 */
[----:B------:R0:W2:Y:S03]  /*2380*/  LDG.E.U16 R161, desc[UR8][R52.64] ;  /* 0x0000000834a17981 */ /* 0x0000a6000c1e1500 */
[C---:B-----5:R-:W-:Y:S01]  /*2390*/  IMAD.WIDE R58, R5.reuse, 0x2, R90 ;  /* 0x00000002053a7825 */ /* 0x060fe200078e025a */
[----:B------:R-:W5:Y:S03]  /*23a0*/  LDG.E.U16 R50, desc[UR8][R50.64] ;  /* 0x0000000832327981 */ /* 0x000f66000c1e1500 */
[C---:B-1----:R-:W-:Y:S01]  /*23b0*/  IMAD.WIDE R56, R5.reuse, 0x2, R96 ;  /* 0x0000000205387825 */ /* 0x042fe200078e0260 */
[----:B------:R-:W5:Y:S03]  /*23c0*/  LDG.E.U16 R48, desc[UR8][R48.64] ;  /* 0x0000000830307981 */ /* 0x000f66000c1e1500 */
[C---:B------:R-:W-:Y:S01]  /*23d0*/  IMAD.WIDE R54, R5.reuse, 0x2, R92 ;  /* 0x0000000205367825 */ /* 0x040fe200078e025c */
[----:B------:R-:W5:Y:S03]  /*23e0*/  LDG.E.U16 R60, desc[UR8][R60.64] ;  /* 0x000000083c3c7981 */ /* 0x000f66000c1e1500 */
[----:B0-----:R-:W-:Y:S01]  /*23f0*/  IMAD.WIDE R52, R5, 0x2, R88 ;  /* 0x0000000205347825 */ /* 0x001fe200078e0258 */
[----:B------:R-:W5:Y:S04]  /*2400*/  LDG.E.U16 R164, desc[UR8][R58.64] ;  /* 0x000000083aa47981 */ /* 0x000f68000c1e1500 */
[----:B------:R0:W5:Y:S04]  /*2410*/  LDG.E.U16 R157, desc[UR8][R72.64] ;  /* 0x00000008489d7981 */ /* 0x000168000c1e1500 */
[----:B------:R-:W5:Y:S04]  /*2420*/  LDG.E.U16 R63, desc[UR8][R62.64] ;  /* 0x000000083e3f7981 */ /* 0x000f68000c1e1500 */
[----:B------:R1:W5:Y:S04]  /*2430*/  LDG.E.U16 R165, desc[UR8][R56.64] ;  /* 0x0000000838a57981 */ /* 0x000368000c1e1500 */
[----:B------:R-:W5:Y:S04]  /*2440*/  LDG.E.U16 R162, desc[UR8][R54.64] ;  /* 0x0000000836a27981 */ /* 0x000f68000c1e1500 */
[----:B------:R-:W5:Y:S04]  /*2450*/  LDG.E.U16 R61, desc[UR8][R52.64] ;  /* 0x00000008343d7981 */ /* 0x000f68000c1e1500 */
[----:B0-----:R-:W-:Y:S04]  /*2460*/  LDS R73, [R14+0x1000] ;  /* 0x001000000e497984 */ /* 0x001fe80000000800 */
[----:B------:R-:W-:Y:S04]  /*2470*/  LDS R72, [R27+0x1000] ;  /* 0x001000001b487984 */ /* 0x000fe80000000800 */
[----:B------:R-:W-:Y:S04]  /*2480*/  LDS R75, [R28+0x1000] ;  /* 0x001000001c4b7984 */ /* 0x000fe80000000800 */
[----:B------:R-:W-:Y:S01]  /*2490*/  LDS R77, [R29+0x1000] ;  /* 0x001000001d4d7984 */ /* 0x000fe20000000800 */
[----:B------:R-:W-:Y:S01]  /*24a0*/  BAR.SYNC.DEFER_BLOCKING 0x0 ;  /* 0x0000000000007b1d */ /* 0x000fe20000010000 */
[----:B-1----:R-:W-:-:S02]  /*24b0*/  F2FP.BF16.F32.PACK_AB R56, R76, R121 ;  /* 0x000000794c38723e */ /* 0x002fc400000010ff */
[----:B------:R-:W-:Y:S02]  /*24c0*/  F2FP.BF16.F32.PACK_AB R57, R79, R74 ;  /* 0x0000004a4f39723e */ /* 0x000fe400000010ff */
[----:B------:R-:W-:Y:S02]  /*24d0*/  F2FP.BF16.F32.PACK_AB R58, R66, R67 ;  /* 0x00000043423a723e */ /* 0x000fe400000010ff */
[----:B------:R-:W-:Y:S01]  /*24e0*/  F2FP.BF16.F32.PACK_AB R59, R64, R65 ;  /* 0x00000041403b723e */ /* 0x000fe200000010ff */
[----:B------:R-:W-:-:S04]  /*24f0*/  UIADD3 UR4, UP0, UR4, 0x20, URZ ;  /* 0x0000002004047890 */ /* 0x000fc8000ff1e03f */
[----:B------:R-:W-:Y:S02]  /*2500*/  UIADD3.X UR5, URZ, UR5, URZ, UP0, !UPT ;  /* 0x000000053f057290 */ /* 0x000fe400087fe43f */
[----:B------:R-:W-:Y:S01]  /*2510*/  ISETP.LE.U32.AND P0, PT, R83, UR4, PT ;  /* 0x0000000453007c0c */ /* 0x000fe2000bf03070 */
[----:B---3--:R-:W-:Y:S04]  /*2520*/  STS.U16 [R85+UR6+0x1000], R78 ;  /* 0x0010004e55007988 */ /* 0x008fe80008000406 */
[----:B----4-:R-:W-:Y:S04]  /*2530*/  STS.U16 [R85+UR6+0x1200], R156 ;  /* 0x0012009c55007988 */ /* 0x010fe80008000406 */
[----:B--2---:R-:W-:Y:S04]  /*2540*/  STS.U16 [R85+UR6+0x1400], R158 ;  /* 0x0014009e55007988 */ /* 0x004fe80008000406 */
[----:B------:R-:W-:Y:S04]  /*2550*/  STS.U16 [R85+UR6+0x1600], R160 ;  /* 0x001600a055007988 */ /* 0x000fe80008000406 */
[----:B-----5:R-:W-:Y:S04]  /*2560*/  STS.U16 [R85+UR6+0x1800], R50 ;  /* 0x0018003255007988 */ /* 0x020fe80008000406 */
[----:B------:R-:W-:Y:S04]  /*2570*/  STS.U16 [R85+UR6+0x1a00], R48 ;  /* 0x001a003055007988 */ /* 0x000fe80008000406 */
[----:B------:R0:W-:Y:S04]  /*2580*/  STS.U16 [R85+UR6+0x1c00], R60 ;  /* 0x001c003c55007988 */ /* 0x0001e80008000406 */
        /* <DEDUP_REMOVED lines=9> */
[----:B------:R1:W-:Y:S01]  /*2620*/  STSM.16.M88.4 [R8+0x2000], R56 ;  /* 0x0020003808007844 */ /* 0x0003e20000000200 */
[----:B------:R-:W-:Y:S01]  /*2630*/  BAR.SYNC.DEFER_BLOCKING 0x0 ;  /* 0x0000000000007b1d */ /* 0x000fe20000010000 */
[----:B0-----:R-:W-:-:S04]  /*2640*/  FADD R60, -R71, R120 ;  /* 0x00000078473c7221 */ /* 0x001fc80000000100 */
[----:B------:R-:W-:Y:S01]  /*2650*/  FMUL R74, R60, 1.4426950216293334961 ;  /* 0x3fb8aa3b3c4a7820 */ /* 0x000fe20000400000 */
[----:B------:R-:W-:-:S04]  /*2660*/  FADD R60, -R70, R87 ;  /* 0x00000057463c7221 */ /* 0x000fc80000000100 */
[----:B------:R-:W-:Y:S01]  /*2670*/  FMUL R79, R60, 1.4426950216293334961 ;  /* 0x3fb8aa3b3c4f7820 */ /* 0x000fe20000400000 */
[----:B------:R-:W-:Y:S01]  /*2680*/  FADD R60, -R69, R108 ;  /* 0x0000006c453c7221 */ /* 0x000fe20000000100 */
[----:B------:R-:W-:Y:S04]  /*2690*/  LDSM.16.M88.4 R52, [R11+UR6+0x2000] ;  /* 0x002000060b34783b */ /* 0x000fe80008000200 */
[----:B------:R-:W0:Y:S04]  /*26a0*/  LDSM.16.M88.4 R48, [R9+0x1000] ;  /* 0x001000000930783b */ /* 0x000e280000000200 */
[----:B------:R-:W2:Y:S01]  /*26b0*/  LDSM.16.M88.4 R64, [R9+0x1800] ;  /* 0x001800000940783b */ /* 0x000ea20000000200 */
[----:B------:R-:W3:Y:S01]  /*26c0*/  MUFU.EX2 R74, R74 ;  /* 0x0000004a004a7308 */ /* 0x000ee20000000800 */
[----:B------:R-:W-:-:S02]  /*26d0*/  FMUL R76, R60, 1.4426950216293334961 ;  /* 0x3fb8aa3b3c4c7820 */ /* 0x000fc40000400000 */
[----:B------:R-:W4:Y:S05]  /*26e0*/  LDSM.16.M88.4 R60, [R11+UR6+0x2400] ;  /* 0x002400060b3c783b */ /* 0x000f2a0008000200 */
[----:B------:R-:W5:Y:S01]  /*26f0*/  MUFU.EX2 R79, R79 ;  /* 0x0000004f004f7308 */ /* 0x000f620000000800 */
[----:B-1----:R-:W-:-:S04]  /*2700*/  FADD R56, -R68, R109 ;  /* 0x0000006d44387221 */ /* 0x002fc80000000100 */
[----:B------:R-:W-:Y:S02]  /*2710*/  FMUL R78, R56, 1.4426950216293334961 ;  /* 0x3fb8aa3b384e7820 */ /* 0x000fe40000400000 */
[----:B------:R-:W1:Y:S01]  /*2720*/  LDSM.16.M88.4 R56, [R21+UR6+0x2000] ;  /* 0x002000061538783b */ /* 0x000e620008000200 */
[----:B------:R-:W2:Y:S01]  /*2730*/  MUFU.EX2 R76, R76 ;  /* 0x0000004c004c7308 */ /* 0x000ea20000000800 */
[C---:B---3--:R-:W-:Y:S01]  /*2740*/  FMUL R44, R74.reuse, R44 ;  /* 0x0000002c4a2c7220 */ /* 0x048fe20000400000 */
[C---:B------:R-:W-:Y:S01]  /*2750*/  FMUL R45, R74.reuse, R45 ;  /* 0x0000002d4a2d7220 */ /* 0x040fe20000400000 */
[C---:B------:R-:W-:Y:S01]  /*2760*/  FMUL R40, R74.reuse, R40 ;  /* 0x000000284a287220 */ /* 0x040fe20000400000 */
[----:B------:R-:W-:-:S04]  /*2770*/  FMUL R41, R74, R41 ;  /* 0x000000294a297220 */ /* 0x000fc80000400000 */
[----:B------:R-:W3:Y:S01]  /*2780*/  MUFU.EX2 R78, R78 ;  /* 0x0000004e004e7308 */ /* 0x000ee20000000800 */
[C---:B-----5:R-:W-:Y:S01]  /*2790*/  FMUL R46, R79.reuse, R46 ;  /* 0x0000002e4f2e7220 */ /* 0x060fe20000400000 */
[C---:B------:R-:W-:Y:S01]  /*27a0*/  FMUL R47, R79.reuse, R47 ;  /* 0x0000002f4f2f7220 */ /* 0x040fe20000400000 */
[C---:B------:R-:W-:Y:S01]  /*27b0*/  FMUL R42, R79.reuse, R42 ;  /* 0x0000002a4f2a7220 */ /* 0x040fe20000400000 */
[----:B------:R-:W-:-:S05]  /*27c0*/  FMUL R43, R79, R43 ;  /* 0x0000002b4f2b7220 */ /* 0x000fca0000400000 */
[C---:B0-----:R-:W-:Y:S06]  /*27d0*/  HMMA.16816.F32.BF16 R44, R52.reuse, R48, R44 ;  /* 0x00000030342c723c */ /* 0x041fec000004182c */
[----:B--2---:R-:W-:Y:S01]  /*27e0*/  HMMA.16816.F32.BF16 R40, R52, R64, R40 ;  /* 0x000000403428723c */ /* 0x004fe20000041828 */
[----:B------:R-:W0:Y:S01]  /*27f0*/  LDSM.16.M88.4 R52, [R21+UR6+0x2400] ;  /* 0x002400061534783b */ /* 0x000e220008000200 */
[C---:B------:R-:W-:Y:S01]  /*2800*/  FMUL R36, R76.reuse, R36 ;  /* 0x000000244c247220 */ /* 0x040fe20000400000 */
[----:B------:R-:W-:Y:S01]  /*2810*/  FMUL R37, R76, R37 ;  /* 0x000000254c257220 */ /* 0x000fe20000400000 */
[C---:B---3--:R-:W-:Y:S01]  /*2820*/  FMUL R38, R78.reuse, R38 ;  /* 0x000000264e267220 */ /* 0x048fe20000400000 */
[----:B------:R-:W-:-:S07]  /*2830*/  FMUL R39, R78, R39 ;  /* 0x000000274e277220 */ /* 0x000fce0000400000 */
[C---:B----4-:R-:W-:Y:S01]  /*2840*/  HMMA.16816.F32.BF16 R36, R60.reuse, R48, R36 ;  /* 0x000000303c24723c */ /* 0x050fe20000041824 */
[C---:B------:R-:W-:Y:S01]  /*2850*/  FMUL R32, R76.reuse, R32 ;  /* 0x000000204c207220 */ /* 0x040fe20000400000 */
[----:B------:R-:W-:Y:S01]  /*2860*/  FMUL R33, R76, R33 ;  /* 0x000000214c217220 */ /* 0x000fe20000400000 */
[C---:B------:R-:W-:Y:S01]  /*2870*/  FMUL R34, R78.reuse, R34 ;  /* 0x000000224e227220 */ /* 0x040fe20000400000 */
[----:B------:R-:W-:Y:S01]  /*2880*/  FMUL R35, R78, R35 ;  /* 0x000000234e237220 */ /* 0x000fe20000400000 */
[----:B------:R-:W2:Y:S06]  /*2890*/  LDC R48, c[0x0][0x264] ;  /* 0x00009900ff307b82 */ /* 0x000eac0000000800 */
[----:B------:R-:W-:Y:S02]  /*28a0*/  HMMA.16816.F32.BF16 R32, R60, R64, R32 ;  /* 0x000000403c20723c */ /* 0x000fe40000041820 */
[----:B------:R-:W3:Y:S04]  /*28b0*/  LDC R49, c[0x0][0x254] ;  /* 0x00009500ff317b82 */ /* 0x000ee80000000800 */
[-C--:B-1----:R-:W-:Y:S07]  /*28c0*/  HMMA.16816.F32.BF16 R44, R56, R50.reuse, R44 ;  /* 0x00000032382c723c */ /* 0x082fee000004182c */
[----:B0-----:R-:W-:Y:S07]  /*28d0*/  HMMA.16816.F32.BF16 R36, R52, R50, R36 ;  /* 0x000000323424723c */ /* 0x001fee0000041824 */
[----:B------:R-:W-:-:S04]  /*28e0*/  MOV R50, UR5 ;  /* 0x0000000500327c02 */ /* 0x000fc80008000f00 */
[----:B------:R-:W-:Y:S01]  /*28f0*/  ISETP.GE.U32.AND.EX P0, PT, R50, RZ, PT, P0 ;  /* 0x000000ff3200720c */ /* 0x000fe20003f06100 */
[----:B------:R-:W-:Y:S01]  /*2900*/  HMMA.16816.F32.BF16 R40, R56, R66, R40 ;  /* 0x000000423828723c */ /* 0x000fe20000041828 */
[----:B------:R-:W-:Y:S01]  /*2910*/  FFMA R82, R74, R82, R73 ;  /* 0x000000524a527223 */ /* 0x000fe20000000049 */
[----:B------:R-:W-:Y:S01]  /*2920*/  FFMA R81, R79, R81, R72 ;  /* 0x000000514f517223 */ /* 0x000fe20000000048 */
[----:B------:R-:W-:-:S03]  /*2930*/  FFMA R6, R76, R6, R75 ;  /* 0x000000064c067223 */ /* 0x000fc6000000004b */
[----:B------:R-:W-:Y:S01]  /*2940*/  HMMA.16816.F32.BF16 R32, R52, R66, R32 ;  /* 0x000000423420723c */ /* 0x000fe20000041820 */
[----:B------:R-:W-:Y:S01]  /*2950*/  FFMA R80, R78, R80, R77 ;  /* 0x000000504e507223 */ /* 0x000fe2000000004d */
[----:B--2---:R-:W-:Y:S01]  /*2960*/  IMAD R5, R48, 0x20, R5 ;  /* 0x0000002030057824 */ /* 0x004fe200078e0205 */
[----:B------:R-:W-:Y:S01]  /*2970*/  MOV R108, R69 ;  /* 0x00000045006c7202 */ /* 0x000fe20000000f00 */
[----:B---3--:R-:W-:Y:S02]  /*2980*/  IMAD R20, R49, 0x20, R20 ;  /* 0x0000002031147824 */ /* 0x008fe400078e0214 */
[----:B------:R-:W-:Y:S02]  /*2990*/  IMAD.MOV.U32 R120, RZ, RZ, R71 ;  /* 0x000000ffff787224 */ /* 0x000fe400078e0047 */
[----:B------:R-:W-:Y:S02]  /*29a0*/  IMAD.MOV.U32 R87, RZ, RZ, R70 ;  /* 0x000000ffff577224 */ /* 0x000fe400078e0046 */
[----:B------:R-:W-:Y:S01]  /*29b0*/  IMAD.MOV.U32 R109, RZ, RZ, R68 ;  /* 0x000000ffff6d7224 */ /* 0x000fe200078e0044 */
[----:B------:R-:W-:-:S13]  /*29c0*/  @!P0 BRA `(.L_x_1) ;  /* 0xffffffe800f88947 */ /* 0x000fda000383ffff */
.L_x_0:
[C---:B------:R-:W-:Y:S01]  /*29d0*/  FMUL R7, R82.reuse, 8388608 ;  /* 0x4b00000052077820 */ /* 0x040fe20000400000 */
[----:B------:R-:W-:Y:S01]  /*29e0*/  FSETP.GEU.AND P0, PT, R82, 1.175494350822287508e-38, PT ;  /* 0x008000005200780b */ /* 0x000fe20003f0e000 */
[----:B------:R-:W-:Y:S01]  /*29f0*/  IMAD.MOV.U32 R19, RZ, RZ, R6 ;  /* 0x000000ffff137224 */ /* 0x000fe200078e0006 */
[C---:B------:R-:W-:Y:S01]  /*2a00*/  FSETP.GT.AND P4, PT, |R80|.reuse, 8.50705917302346158658e+37, PT ;  /* 0x7e8000005000780b */ /* 0x040fe20003f84200 */
[C---:B------:R-:W-:Y:S01]  /*2a10*/  FMUL R9, R80.reuse, 8388608 ;  /* 0x4b00000050097820 */ /* 0x040fe20000400000 */
[----:B------:R-:W-:Y:S01]  /*2a20*/  FSEL R7, R7, R82, !P0 ;  /* 0x0000005207077208 */ /* 0x000fe20004000000 */
[C---:B------:R-:W-:Y:S01]  /*2a30*/  FMUL R6, R19.reuse, 8388608 ;  /* 0x4b00000013067820 */ /* 0x040fe20000400000 */
[----:B------:R-:W-:Y:S01]  /*2a40*/  FSETP.GEU.AND P6, PT, |R80|, 1.175494350822287508e-38, PT ;  /* 0x008000005000780b */ /* 0x000fe20003fce200 */
[----:B------:R-:W0:Y:S01]  /*2a50*/  S2UR UR5, SR_CgaCtaId ;  /* 0x00000000000579c3 */ /* 0x000e220000008800 */
[----:B------:R-:W-:Y:S01]  /*2a60*/  FSETP.GEU.AND P2, PT, R19, 1.175494350822287508e-38, PT ;  /* 0x008000001300780b */ /* 0x000fe20003f4e000 */
[----:B------:R-:W-:Y:S01]  /*2a70*/  VIADD R5, R7, 0xc0cafb0d ;  /* 0xc0cafb0d07057836 */ /* 0x000fe20000000000 */
[----:B------:R-:W-:-:S05]  /*2a80*/  FSETP.GEU.AND P1, PT, R81, 1.175494350822287508e-38, PT ;  /* 0x008000005100780b */ /* 0x000fca0003f2e000 */
[----:B------:R-:W-:Y:S01]  /*2a90*/  BAR.SYNC.DEFER_BLOCKING 0x0 ;  /* 0x0000000000007b1d */ /* 0x000fe20000010000 */
[----:B------:R-:W-:Y:S02]  /*2aa0*/  FSETP.GEU.AND P3, PT, R80, 1.175494350822287508e-38, PT ;  /* 0x008000005000780b */ /* 0x000fe40003f6e000 */
[----:B------:R-:W-:Y:S01]  /*2ab0*/  LOP3.LUT R8, R5, 0xff800000, RZ, 0xc0, !PT ;  /* 0xff80000005087812 */ /* 0x000fe200078ec0ff */
[----:B------:R-:W-:Y:S01]  /*2ac0*/  @P4 FMUL R35, R35, 0.25 ;  /* 0x3e80000023234820 */ /* 0x000fe20000400000 */
[----:B------:R-:W-:Y:S01]  /*2ad0*/  FSEL R5, RZ, -23, P0 ;  /* 0xc1b80000ff057808 */ /* 0x000fe20000000000 */
[----:B------:R-:W-:Y:S01]  /*2ae0*/  @P4 FMUL R34, R34, 0.25 ;  /* 0x3e80000022224820 */ /* 0x000fe20000400000 */
[----:B------:R-:W-:Y:S01]  /*2af0*/  I2FP.F32.S32 R10, R8 ;  /* 0x00000008000a7245 */ /* 0x000fe20000201400 */
[----:B------:R-:W-:Y:S01]  /*2b00*/  @P4 FMUL R39, R39, 0.25 ;  /* 0x3e80000027274820 */ /* 0x000fe20000400000 */
[----:B------:R-:W-:Y:S01]  /*2b10*/  FSEL R50, R6, R19, !P2 ;  /* 0x0000001306327208 */ /* 0x000fe20005000000 */
[----:B------:R-:W-:Y:S01]  /*2b20*/  @P4 FMUL R38, R38, 0.25 ;  /* 0x3e80000026264820 */ /* 0x000fe20000400000 */
[----:B------:R-:W-:Y:S01]  /*2b30*/  FSEL R12, RZ, -23, P2 ;  /* 0xc1b80000ff0c7808 */ /* 0x000fe20001000000 */
[----:B------:R-:W-:Y:S01]  /*2b40*/  FFMA.FTZ R10, R10, 1.1920928955078125e-07, R5 ;  /* 0x340000000a0a7823 */ /* 0x000fe20000010005 */
[----:B------:R-:W-:Y:S01]  /*2b50*/  FMUL R5, R81, 8388608 ;  /* 0x4b00000051057820 */ /* 0x000fe20000400000 */
[----:B------:R-:W-:Y:S01]  /*2b60*/  FSETP.GT.AND P2, PT, |R82|, 8.50705917302346158658e+37, PT ;  /* 0x7e8000005200780b */ /* 0x000fe20003f44200 */
[----:B------:R-:W-:Y:S01]  /*2b70*/  @!P6 FMUL R35, R35, 16777216 ;  /* 0x4b8000002323e820 */ /* 0x000fe20000400000 */
[----:B------:R-:W-:Y:S01]  /*2b80*/  FSETP.GT.AND P0, PT, |R19|, 8.50705917302346158658e+37, PT ;  /* 0x7e8000001300780b */ /* 0x000fe20003f04200 */
[----:B------:R-:W-:Y:S01]  /*2b90*/  @!P6 FMUL R34, R34, 16777216 ;  /* 0x4b8000002222e820 */ /* 0x000fe20000400000 */
[----:B------:R-:W-:Y:S01]  /*2ba0*/  FSEL R48, R5, R81, !P1 ;  /* 0x0000005105307208 */ /* 0x000fe20004800000 */
[----:B------:R-:W-:Y:S01]  /*2bb0*/  @!P6 FMUL R39, R39, 16777216 ;  /* 0x4b8000002727e820 */ /* 0x000fe20000400000 */
[----:B------:R-:W-:Y:S01]  /*2bc0*/  FSEL R5, R9, R80, !P3 ;  /* 0x0000005009057208 */ /* 0x000fe20005800000 */
[----:B------:R-:W-:Y:S01]  /*2bd0*/  @P4 FMUL R80, R80, 0.25 ;  /* 0x3e80000050504820 */ /* 0x000fe20000400000 */
[----:B------:R-:W-:Y:S01]  /*2be0*/  FSEL R6, RZ, -23, P1 ;  /* 0xc1b80000ff067808 */ /* 0x000fe20000800000 */
[----:B------:R-:W-:Y:S01]  /*2bf0*/  @!P6 FMUL R38, R38, 16777216 ;  /* 0x4b8000002626e820 */ /* 0x000fe20000400000 */
[----:B------:R-:W-:Y:S01]  /*2c00*/  FSETP.GT.AND P4, PT, |R81|, 8.50705917302346158658e+37, PT ;  /* 0x7e8000005100780b */ /* 0x000fe20003f84200 */
[----:B------:R-:W-:Y:S01]  /*2c10*/  @!P6 FMUL R80, R80, 16777216 ;  /* 0x4b8000005050e820 */ /* 0x000fe20000400000 */
[C---:B------:R-:W-:Y:S01]  /*2c20*/  FSETP.GEU.AND P1, PT, |R82|.reuse, 1.175494350822287508e-38, PT ;  /* 0x008000005200780b */ /* 0x040fe20003f2e200 */
[----:B------:R-:W-:Y:S01]  /*2c30*/  VIADD R15, R5, 0xc0cafb0d ;  /* 0xc0cafb0d050f7836 */ /* 0x000fe20000000000 */
[----:B------:R-:W-:Y:S01]  /*2c40*/  FSEL R14, RZ, -23, P3 ;  /* 0xc1b80000ff0e7808 */ /* 0x000fe20001800000 */
[----:B------:R-:W-:Y:S01]  /*2c50*/  @P2 FMUL R82, R82, 0.25 ;  /* 0x3e80000052522820 */ /* 0x000fe20000400000 */
[C---:B------:R-:W-:Y:S01]  /*2c60*/  FSETP.GEU.AND P3, PT, |R19|.reuse, 1.175494350822287508e-38, PT ;  /* 0x008000001300780b */ /* 0x040fe20003f6e200 */
[----:B------:R-:W-:Y:S01]  /*2c70*/  @P0 FMUL R19, R19, 0.25 ;  /* 0x3e80000013130820 */ /* 0x000fe20000400000 */
[----:B------:R-:W-:Y:S01]  /*2c80*/  FSETP.GEU.AND P6, PT, |R81|, 1.175494350822287508e-38, PT ;  /* 0x008000005100780b */ /* 0x000fe20003fce200 */
[----:B------:R-:W-:Y:S01]  /*2c90*/  MUFU.RCP R18, R80 ;  /* 0x0000005000127308 */ /* 0x000fe20000001000 */
[----:B------:R-:W-:Y:S01]  /*2ca0*/  LOP3.LUT R16, R15, 0xff800000, RZ, 0xc0, !PT ;  /* 0xff8000000f107812 */ /* 0x000fe200078ec0ff */
[----:B------:R-:W-:Y:S01]  /*2cb0*/  VIADD R9, R48, 0xc0cafb0d ;  /* 0xc0cafb0d30097836 */ /* 0x000fe20000000000 */
[----:B------:R-:W-:Y:S01]  /*2cc0*/  IADD3 R13, R50, -0x3f3504f3, RZ ;  /* 0xc0cafb0d320d7810 */ /* 0x000fe20007ffe0ff */
[----:B------:R-:W-:Y:S01]  /*2cd0*/  @P4 FMUL R81, R81, 0.25 ;  /* 0x3e80000051514820 */ /* 0x000fe20000400000 */
[----:B------:R-:W-:Y:S01]  /*2ce0*/  I2FP.F32.S32 R17, R16 ;  /* 0x0000001000117245 */ /* 0x000fe20000201400 */
[----:B------:R-:W-:Y:S01]  /*2cf0*/  @!P1 FMUL R82, R82, 16777216 ;  /* 0x4b80000052529820 */ /* 0x000fe20000400000 */
[----:B------:R-:W-:Y:S01]  /*2d00*/  LOP3.LUT R11, R9, 0xff800000, RZ, 0xc0, !PT ;  /* 0xff800000090b7812 */ /* 0x000fe200078ec0ff */
[----:B------:R-:W-:Y:S01]  /*2d10*/  @P2 FMUL R41, R41, 0.25 ;  /* 0x3e80000029292820 */ /* 0x000fe20000400000 */
[----:B------:R-:W-:Y:S01]  /*2d20*/  LOP3.LUT R13, R13, 0xff800000, RZ, 0xc0, !PT ;  /* 0xff8000000d0d7812 */ /* 0x000fe200078ec0ff */
[----:B------:R-:W-:Y:S01]  /*2d30*/  @!P3 FMUL R19, R19, 16777216 ;  /* 0x4b8000001313b820 */ /* 0x000fe20000400000 */
[----:B------:R-:W1:Y:S01]  /*2d40*/  MUFU.RCP R24, R82 ;  /* 0x0000005200187308 */ /* 0x000e620000001000 */
[----:B------:R-:W-:Y:S01]  /*2d50*/  @!P6 FMUL R81, R81, 16777216 ;  /* 0x4b8000005151e820 */ /* 0x000fe20000400000 */
[----:B------:R-:W-:Y:S01]  /*2d60*/  FFMA.FTZ R17, R17, 1.1920928955078125e-07, R14 ;  /* 0x3400000011117823 */ /* 0x000fe2000001000e */
[----:B------:R-:W-:Y:S01]  /*2d70*/  @P2 FMUL R40, R40, 0.25 ;  /* 0x3e80000028282820 */ /* 0x000fe20000400000 */
[----:B------:R-:W-:Y:S01]  /*2d80*/  @P2 FMUL R45, R45, 0.25 ;  /* 0x3e8000002d2d2820 */ /* 0x000fe20000400000 */
[----:B------:R-:W-:Y:S01]  /*2d90*/  @P2 FMUL R44, R44, 0.25 ;  /* 0x3e8000002c2c2820 */ /* 0x000fe20000400000 */
[----:B------:R-:W2:Y:S01]  /*2da0*/  LDC R30, c[0x0][0x278] ;  /* 0x00009e00ff1e7b82 */ /* 0x000ea20000000800 */
[----:B------:R-:W-:Y:S01]  /*2db0*/  @P0 FMUL R33, R33, 0.25 ;  /* 0x3e80000021210820 */ /* 0x000fe20000400000 */
[----:B------:R-:W3:Y:S01]  /*2dc0*/  MUFU.RCP R14, R19 ;  /* 0x00000013000e7308 */ /* 0x000ee20000001000 */
[----:B------:R-:W-:Y:S01]  /*2dd0*/  @P0 FMUL R32, R32, 0.25 ;  /* 0x3e80000020200820 */ /* 0x000fe20000400000 */
[----:B------:R-:W-:Y:S01]  /*2de0*/  @P0 FMUL R37, R37, 0.25 ;  /* 0x3e80000025250820 */ /* 0x000fe20000400000 */
[----:B------:R-:W-:Y:S01]  /*2df0*/  I2FP.F32.S32 R9, R11 ;  /* 0x0000000b00097245 */ /* 0x000fe20000201400 */
[----:B------:R-:W-:Y:S01]  /*2e00*/  @P0 FMUL R36, R36, 0.25 ;  /* 0x3e80000024240820 */ /* 0x000fe20000400000 */
[----:B------:R-:W-:Y:S01]  /*2e10*/  I2FP.F32.S32 R15, R13 ;  /* 0x0000000d000f7245 */ /* 0x000fe20000201400 */
[----:B------:R-:W-:Y:S01]  /*2e20*/  @P4 FMUL R43, R43, 0.25 ;  /* 0x3e8000002b2b4820 */ /* 0x000fe20000400000 */
[----:B------:R-:W-:Y:S01]  /*2e30*/  @P4 FMUL R42, R42, 0.25 ;  /* 0x3e8000002a2a4820 */ /* 0x000fe20000400000 */
[----:B------:R-:W4:Y:S01]  /*2e40*/  MUFU.RCP R22, R81 ;  /* 0x0000005100167308 */ /* 0x000f220000001000 */
[----:B------:R-:W-:Y:S01]  /*2e50*/  @P4 FMUL R47, R47, 0.25 ;  /* 0x3e8000002f2f4820 */ /* 0x000fe20000400000 */
[----:B------:R-:W-:Y:S01]  /*2e60*/  @!P1 FMUL R41, R41, 16777216 ;  /* 0x4b80000029299820 */ /* 0x000fe20000400000 */
[----:B------:R-:W-:Y:S01]  /*2e70*/  @!P1 FMUL R40, R40, 16777216 ;  /* 0x4b80000028289820 */ /* 0x000fe20000400000 */
[----:B------:R-:W-:Y:S01]  /*2e80*/  @!P1 FMUL R45, R45, 16777216 ;  /* 0x4b8000002d2d9820 */ /* 0x000fe20000400000 */
[----:B------:R-:W-:Y:S01]  /*2e90*/  @!P1 FMUL R44, R44, 16777216 ;  /* 0x4b8000002c2c9820 */ /* 0x000fe20000400000 */
[----:B------:R-:W-:Y:S01]  /*2ea0*/  @P4 FMUL R46, R46, 0.25 ;  /* 0x3e8000002e2e4820 */ /* 0x000fe20000400000 */
[----:B------:R-:W-:Y:S01]  /*2eb0*/  @!P3 FMUL R33, R33, 16777216 ;  /* 0x4b8000002121b820 */ /* 0x000fe20000400000 */
[----:B------:R-:W-:Y:S01]  /*2ec0*/  @!P3 FMUL R32, R32, 16777216 ;  /* 0x4b8000002020b820 */ /* 0x000fe20000400000 */
[----:B------:R-:W-:Y:S01]  /*2ed0*/  @!P3 FMUL R37, R37, 16777216 ;  /* 0x4b8000002525b820 */ /* 0x000fe20000400000 */
[----:B------:R-:W-:Y:S01]  /*2ee0*/  @!P3 FMUL R36, R36, 16777216 ;  /* 0x4b8000002424b820 */ /* 0x000fe20000400000 */
[----:B------:R-:W-:Y:S01]  /*2ef0*/  @!P6 FMUL R43, R43, 16777216 ;  /* 0x4b8000002b2be820 */ /* 0x000fe20000400000 */
[----:B------:R-:W-:Y:S01]  /*2f00*/  @!P6 FMUL R42, R42, 16777216 ;  /* 0x4b8000002a2ae820 */ /* 0x000fe20000400000 */
[----:B------:R-:W-:Y:S01]  /*2f10*/  @!P6 FMUL R47, R47, 16777216 ;  /* 0x4b8000002f2fe820 */ /* 0x000fe20000400000 */
[----:B------:R-:W-:Y:S01]  /*2f20*/  UMOV UR4, 0x400 ;  /* 0x0000040000047882 */ /* 0x000fe20000000000 */
[----:B------:R-:W-:Y:S01]  /*2f30*/  FFMA.FTZ R6, R9, 1.1920928955078125e-07, R6 ;  /* 0x3400000009067823 */ /* 0x000fe20000010006 */
[----:B------:R-:W-:Y:S01]  /*2f40*/  FFMA.FTZ R15, R15, 1.1920928955078125e-07, R12 ;  /* 0x340000000f0f7823 */ /* 0x000fe2000001000c */
[C---:B-1----:R-:W-:Y:S01]  /*2f50*/  FMUL R26, R24.reuse, R41 ;  /* 0x00000029181a7220 */ /* 0x042fe20000400000 */
[C---:B------:R-:W-:Y:S01]  /*2f60*/  FMUL R27, R24.reuse, R40 ;  /* 0x00000028181b7220 */ /* 0x040fe20000400000 */
[C---:B------:R-:W-:Y:S01]  /*2f70*/  FMUL R31, R24.reuse, R45 ;  /* 0x0000002d181f7220 */ /* 0x040fe20000400000 */
[----:B------:R-:W-:Y:S01]  /*2f80*/  FMUL R28, R24, R44 ;  /* 0x0000002c181c7220 */ /* 0x000fe20000400000 */
[----:B------:R-:W-:Y:S01]  /*2f90*/  @!P6 FMUL R46, R46, 16777216 ;  /* 0x4b8000002e2ee820 */ /* 0x000fe20000400000 */
[C---:B------:R-:W-:Y:S01]  /*2fa0*/  FMUL R9, R18.reuse, R35 ;  /* 0x0000002312097220 */ /* 0x040fe20000400000 */
[C---:B------:R-:W-:Y:S01]  /*2fb0*/  FMUL R12, R18.reuse, R34 ;  /* 0x00000022120c7220 */ /* 0x040fe20000400000 */
[C---:B------:R-:W-:Y:S01]  /*2fc0*/  FMUL R20, R18.reuse, R39 ;  /* 0x0000002712147220 */ /* 0x040fe20000400000 */
[----:B------:R-:W-:Y:S01]  /*2fd0*/  FMUL R21, R18, R38 ;  /* 0x0000002612157220 */ /* 0x000fe20000400000 */
[----:B0-----:R-:W-:Y:S01]  /*2fe0*/  ULEA UR6, UR5, UR4, 0x18 ;  /* 0x0000000405067291 */ /* 0x001fe2000f8ec03f */
[C---:B---3--:R-:W-:Y:S01]  /*2ff0*/  FMUL R18, R14.reuse, R33 ;  /* 0x000000210e127220 */ /* 0x048fe20000400000 */
[C---:B------:R-:W-:Y:S01]  /*3000*/  FMUL R19, R14.reuse, R32 ;  /* 0x000000200e137220 */ /* 0x040fe20000400000 */
[C---:B------:R-:W-:Y:S01]  /*3010*/  FMUL R23, R14.reuse, R37 ;  /* 0x000000250e177220 */ /* 0x040fe20000400000 */
[----:B------:R-:W-:Y:S01]  /*3020*/  FMUL R14, R14, R36 ;  /* 0x000000240e0e7220 */ /* 0x000fe20000400000 */
[C---:B----4-:R-:W-:Y:S01]  /*3030*/  FMUL R24, R22.reuse, R43 ;  /* 0x0000002b16187220 */ /* 0x050fe20000400000 */
[C---:B------:R-:W-:Y:S01]  /*3040*/  FMUL R25, R22.reuse, R42 ;  /* 0x0000002a16197220 */ /* 0x040fe20000400000 */
[C---:B------:R-:W-:Y:S01]  /*3050*/  FMUL R29, R22.reuse, R47 ;  /* 0x0000002f161d7220 */ /* 0x040fe20000400000 */
[----:B------:R-:W-:Y:S01]  /*3060*/  FMUL R22, R22, R46 ;  /* 0x0000002e16167220 */ /* 0x000fe20000400000 */
[----:B------:R-:W-:Y:S01]  /*3070*/  IMAD.IADD R11, R48, 0x1, -R11 ;  /* 0x00000001300b7824 */ /* 0x000fe200078e0a0b */
[----:B------:R-:W-:Y:S01]  /*3080*/  F2FP.BF16.F32.PACK_AB R28, R27, R28 ;  /* 0x0000001c1b1c723e */ /* 0x000fe200000010ff */
[----:B------:R-:W-:Y:S01]  /*3090*/  IMAD.IADD R8, R7, 0x1, -R8 ;  /* 0x0000000107087824 */ /* 0x000fe200078e0a08 */
[----:B------:R-:W-:Y:S01]  /*30a0*/  F2FP.BF16.F32.PACK_AB R26, R26, R31 ;  /* 0x0000001f1a1a723e */ /* 0x000fe200000010ff */
[----:B------:R-:W-:Y:S01]  /*30b0*/  IMAD.MOV.U32 R27, RZ, RZ, 0x3dc6b27f ;  /* 0x3dc6b27fff1b7424 */ /* 0x000fe200078e00ff */
[----:B------:R-:W-:Y:S01]  /*30c0*/  F2FP.BF16.F32.PACK_AB R21, R12, R21 ;  /* 0x000000150c15723e */ /* 0x000fe200000010ff */
[----:B------:R-:W-:Y:S01]  /*30d0*/  FADD R11, R11, -1 ;  /* 0xbf8000000b0b7421 */ /* 0x000fe20000000000 */
[----:B------:R-:W-:Y:S01]  /*30e0*/  SHF.R.U32.HI R12, RZ, 0x5, R0 ;  /* 0x00000005ff0c7819 */ /* 0x000fe20000011600 */
[----:B------:R-:W-:Y:S01]  /*30f0*/  IMAD.IADD R16, R5, 0x1, -R16 ;  /* 0x0000000105107824 */ /* 0x000fe200078e0a10 */
[----:B------:R-:W-:Y:S01]  /*3100*/  F2FP.BF16.F32.PACK_AB R14, R19, R14 ;  /* 0x0000000e130e723e */ /* 0x000fe200000010ff */
[----:B------:R-:W-:Y:S01]  /*3110*/  STS [R3+UR6], R28 ;  /* 0x0000001c03007988 */ /* 0x000fe20008000806 */
[----:B------:R-:W-:Y:S01]  /*3120*/  F2FP.BF16.F32.PACK_AB R22, R25, R22 ;  /* 0x000000161916723e */ /* 0x000fe200000010ff */
[----:B------:R-:W-:Y:S01]  /*3130*/  FADD R8, R8, -1 ;  /* 0xbf80000008087421 */ /* 0x000fe20000000000 */
[----:B------:R-:W-:Y:S01]  /*3140*/  F2FP.BF16.F32.PACK_AB R24, R24, R29 ;  /* 0x0000001d1818723e */ /* 0x000fe200000010ff */
[----:B------:R0:W-:Y:S01]  /*3150*/  STS [R3+UR6+0x80], R26 ;  /* 0x0000801a03007988 */ /* 0x0001e20008000806 */
[----:B------:R-:W-:Y:S01]  /*3160*/  F2FP.BF16.F32.PACK_AB R18, R18, R23 ;  /* 0x000000171212723e */ /* 0x000fe200000010ff */
[----:B------:R-:W-:Y:S01]  /*3170*/  FADD R16, R16, -1 ;  /* 0xbf80000010107421 */ /* 0x000fe20000000000 */
[C---:B------:R-:W-:Y:S01]  /*3180*/  LOP3.LUT R19, R3.reuse, 0x40, RZ, 0x3c, !PT ;  /* 0x0000004003137812 */ /* 0x040fe200078e3cff */
[----:B------:R-:W1:Y:S01]  /*3190*/  LDC.64 R42, c[0x0][0x228] ;  /* 0x00008a00ff2a7b82 */ /* 0x000e620000000a00 */
[C---:B------:R-:W-:Y:S01]  /*31a0*/  LOP3.LUT R23, R3.reuse, 0x4, RZ, 0x3c, !PT ;  /* 0x0000000403177812 */ /* 0x040fe200078e3cff */
[----:B------:R-:W-:Y:S01]  /*31b0*/  ULDC.64 UR4, c[0x0][0x270] ;  /* 0x00009c0000047ab9 */ /* 0x000fe20000000a00 */
[----:B------:R-:W-:Y:S01]  /*31c0*/  LOP3.LUT R25, R3, 0x44, RZ, 0x3c, !PT ;  /* 0x0000004403197812 */ /* 0x000fe200078e3cff */
[----:B------:R-:W-:Y:S01]  /*31d0*/  STS [R19+UR6+0x400], R22 ;  /* 0x0004001613007988 */ /* 0x000fe20008000806 */
[----:B------:R-:W-:Y:S01]  /*31e0*/  IADD3 R13, R50, -R13, RZ ;  /* 0x8000000d320d7210 */ /* 0x000fe20007ffe0ff */
[----:B------:R-:W-:Y:S01]  /*31f0*/  UIMAD UR4, UR7, UR4, URZ ;  /* 0x00000004070472a4 */ /* 0x000fe2000f8e023f */
[----:B0-----:R-:W-:Y:S01]  /*3200*/  SGXT.U32 R3, R12, 0x2 ;  /* 0x000000020c03781a */ /* 0x001fe20000000000 */
[-C--:B------:R-:W-:Y:S01]  /*3210*/  FFMA.FTZ R12, R11, R27.reuse, -0.16845393180847167969 ;  /* 0xbe2c7f300b0c7423 */ /* 0x080fe2000001001b */
[----:B------:R-:W-:Y:S01]  /*3220*/  STS [R19+UR6+0x480], R24 ;  /* 0x0004801813007988 */ /* 0x000fe20008000806 */
[----:B------:R-:W-:Y:S01]  /*3230*/  F2FP.BF16.F32.PACK_AB R20, R9, R20 ;  /* 0x000000140914723e */ /* 0x000fe200000010ff */
[C---:B------:R-:W-:Y:S01]  /*3240*/  FFMA.FTZ R9, R8.reuse, R27, -0.16845393180847167969 ;  /* 0xbe2c7f3008097423 */ /* 0x040fe2000001001b */
[----:B------:R-:W-:Y:S01]  /*3250*/  FFMA.FTZ R12, R11, R12, 0.1716887056827545166 ;  /* 0x3e2fcf2a0b0c7423 */ /* 0x000fe2000001000c */
[----:B------:R2:W-:Y:S01]  /*3260*/  STS [R23+UR6+0x880], R18 ;  /* 0x0008801217007988 */ /* 0x0005e20008000806 */
[----:B------:R-:W-:Y:S01]  /*3270*/  FADD R13, R13, -1 ;  /* 0xbf8000000d0d7421 */ /* 0x000fe20000000000 */
[C---:B------:R-:W-:Y:S01]  /*3280*/  FFMA.FTZ R9, R8.reuse, R9, 0.1716887056827545166 ;  /* 0x3e2fcf2a08097423 */ /* 0x040fe20000010009 */
[----:B------:R-:W-:Y:S01]  /*3290*/  FFMA.FTZ R12, R11, R12, -0.17900948226451873779 ;  /* 0xbe374e430b0c7423 */ /* 0x000fe2000001000c */
[----:B------:R0:W-:Y:S01]  /*32a0*/  STS [R23+UR6+0x800], R14 ;  /* 0x0008000e17007988 */ /* 0x0001e20008000806 */
[----:B------:R-:W-:Y:S01]  /*32b0*/  ISETP.GE.U32.AND P0, PT, R7, 0x7f800000, PT ;  /* 0x7f8000000700780c */ /* 0x000fe20003f06070 */
[----:B------:R-:W-:Y:S01]  /*32c0*/  FFMA.FTZ R9, R8, R9, -0.17900948226451873779 ;  /* 0xbe374e4308097423 */ /* 0x000fe20000010009 */
[----:B------:R-:W-:Y:S01]  /*32d0*/  FFMA.FTZ R12, R11, R12, 0.20512372255325317383 ;  /* 0x3e520bf40b0c7423 */ /* 0x000fe2000001000c */
[----:B------:R-:W-:Y:S01]  /*32e0*/  ISETP.GE.U32.AND P6, PT, R48, 0x7f800000, PT ;  /* 0x7f8000003000780c */ /* 0x000fe20003fc6070 */
[----:B------:R-:W-:Y:S01]  /*32f0*/  STS [R25+UR6+0xc00], R21 ;  /* 0x000c001519007988 */ /* 0x000fe20008000806 */
[----:B--2---:R-:W-:-:S02]  /*3300*/  IMAD R18, R3, R30, RZ ;  /* 0x0000001e03127224 */ /* 0x004fc400078e02ff */
[----:B------:R-:W-:Y:S01]  /*3310*/  FFMA.FTZ R3, R16, R27, -0.16845393180847167969 ;  /* 0xbe2c7f3010037423 */ /* 0x000fe2000001001b */
[----:B------:R-:W-:Y:S01]  /*3320*/  FFMA.FTZ R9, R8, R9, 0.20512372255325317383 ;  /* 0x3e520bf408097423 */ /* 0x000fe20000010009 */
[----:B------:R-:W-:Y:S01]  /*3330*/  FFMA.FTZ R12, R11, R12, -0.24046532809734344482 ;  /* 0xbe763c8b0b0c7423 */ /* 0x000fe2000001000c */
[----:B0-----:R-:W-:Y:S01]  /*3340*/  FFMA.FTZ R14, R13, R27, -0.16845393180847167969 ;  /* 0xbe2c7f300d0e7423 */ /* 0x001fe2000001001b */
[----:B------:R-:W-:Y:S01]  /*3350*/  FFMA.FTZ R3, R16, R3, 0.1716887056827545166 ;  /* 0x3e2fcf2a10037423 */ /* 0x000fe20000010003 */
[----:B------:R-:W-:Y:S01]  /*3360*/  FFMA.FTZ R9, R8, R9, -0.24046532809734344482 ;  /* 0xbe763c8b08097423 */ /* 0x000fe20000010009 */
[----:B------:R-:W-:Y:S01]  /*3370*/  FFMA.FTZ R12, R11, R12, 0.28857114911079406738 ;  /* 0x3e93bf990b0c7423 */ /* 0x000fe2000001000c */
[----:B------:R-:W-:Y:S01]  /*3380*/  FFMA.FTZ R14, R13, R14, 0.1716887056827545166 ;  /* 0x3e2fcf2a0d0e7423 */ /* 0x000fe2000001000e */
[----:B------:R-:W-:Y:S01]  /*3390*/  FFMA.FTZ R3, R16, R3, -0.17900948226451873779 ;  /* 0xbe374e4310037423 */ /* 0x000fe20000010003 */
[----:B------:R-:W-:Y:S01]  /*33a0*/  FFMA.FTZ R9, R8, R9, 0.28857114911079406738 ;  /* 0x3e93bf9908097423 */ /* 0x000fe20000010009 */
[----:B------:R-:W-:Y:S01]  /*33b0*/  FFMA.FTZ R12, R11, R12, -0.36067417263984680176 ;  /* 0xbeb8aa490b0c7423 */ /* 0x000fe2000001000c */
[----:B------:R-:W-:Y:S01]  /*33c0*/  FFMA.FTZ R14, R13, R14, -0.17900948226451873779 ;  /* 0xbe374e430d0e7423 */ /* 0x000fe2000001000e */
[----:B------:R-:W-:Y:S01]  /*33d0*/  FFMA.FTZ R3, R16, R3, 0.20512372255325317383 ;  /* 0x3e520bf410037423 */ /* 0x000fe20000010003 */
[----:B------:R-:W-:Y:S01]  /*33e0*/  FFMA.FTZ R9, R8, R9, -0.36067417263984680176 ;  /* 0xbeb8aa4908097423 */ /* 0x000fe20000010009 */
[----:B------:R-:W-:Y:S01]  /*33f0*/  FFMA.FTZ R12, R11, R12, 0.48089820146560668945 ;  /* 0x3ef6384a0b0c7423 */ /* 0x000fe2000001000c */
[----:B------:R-:W-:Y:S01]  /*3400*/  FFMA.FTZ R14, R13, R14, 0.20512372255325317383 ;  /* 0x3e520bf40d0e7423 */ /* 0x000fe2000001000e */
[----:B------:R-:W-:Y:S01]  /*3410*/  FFMA.FTZ R3, R16, R3, -0.24046532809734344482 ;  /* 0xbe763c8b10037423 */ /* 0x000fe20000010003 */
[----:B------:R-:W-:Y:S01]  /*3420*/  FFMA.FTZ R9, R8, R9, 0.48089820146560668945 ;  /* 0x3ef6384a08097423 */ /* 0x000fe20000010009 */
[----:B------:R-:W-:Y:S01]  /*3430*/  FFMA.FTZ R12, R11, R12, -0.72134751081466674805 ;  /* 0xbf38aa3b0b0c7423 */ /* 0x000fe2000001000c */
[----:B------:R-:W-:Y:S01]  /*3440*/  FFMA.FTZ R14, R13, R14, -0.24046532809734344482 ;  /* 0xbe763c8b0d0e7423 */ /* 0x000fe2000001000e */
[----:B------:R-:W-:Y:S01]  /*3450*/  FFMA.FTZ R3, R16, R3, 0.28857114911079406738 ;  /* 0x3e93bf9910037423 */ /* 0x000fe20000010003 */
[----:B------:R-:W-:Y:S01]  /*3460*/  FFMA.FTZ R9, R8, R9, -0.72134751081466674805 ;  /* 0xbf38aa3b08097423 */ /* 0x000fe20000010009 */
[----:B------:R-:W-:Y:S01]  /*3470*/  FMUL R12, R11, R12 ;  /* 0x0000000c0b0c7220 */ /* 0x000fe20000400000 */
[----:B------:R-:W-:Y:S01]  /*3480*/  FFMA.FTZ R14, R13, R14, 0.28857114911079406738 ;  /* 0x3e93bf990d0e7423 */ /* 0x000fe2000001000e */
[----:B------:R-:W-:Y:S01]  /*3490*/  FFMA.FTZ R3, R16, R3, -0.36067417263984680176 ;  /* 0xbeb8aa4910037423 */ /* 0x000fe20000010003 */
[----:B------:R-:W-:Y:S01]  /*34a0*/  FMUL R9, R8, R9 ;  /* 0x0000000908097220 */ /* 0x000fe20000400000 */
[----:B------:R-:W-:Y:S01]  /*34b0*/  FMUL R12, R11, R12 ;  /* 0x0000000c0b0c7220 */ /* 0x000fe20000400000 */
[C---:B------:R-:W-:Y:S01]  /*34c0*/  FFMA.FTZ R14, R13.reuse, R14, -0.36067417263984680176 ;  /* 0xbeb8aa490d0e7423 */ /* 0x040fe2000001000e */
[----:B------:R-:W-:Y:S01]  /*34d0*/  FFMA.FTZ R3, R16, R3, 0.48089820146560668945 ;  /* 0x3ef6384a10037423 */ /* 0x000fe20000010003 */
[----:B------:R-:W-:Y:S01]  /*34e0*/  ISETP.GE.U32.AND P3, PT, R50, 0x7f800000, PT ;  /* 0x7f8000003200780c */ /* 0x000fe20003f66070 */
[----:B------:R0:W-:Y:S01]  /*34f0*/  STS [R25+UR6+0xc80], R20 ;  /* 0x000c801419007988 */ /* 0x0001e20008000806 */
[----:B------:R-:W-:Y:S01]  /*3500*/  FFMA.FTZ R14, R13, R14, 0.48089820146560668945 ;  /* 0x3ef6384a0d0e7423 */ /* 0x000fe2000001000e */
[----:B------:R-:W-:Y:S01]  /*3510*/  FFMA.FTZ R3, R16, R3, -0.72134751081466674805 ;  /* 0xbf38aa3b10037423 */ /* 0x000fe20000010003 */
[----:B------:R-:W-:Y:S01]  /*3520*/  FMUL R9, R8, R9 ;  /* 0x0000000908097220 */ /* 0x000fe20000400000 */
[----:B------:R-:W-:Y:S01]  /*3530*/  FFMA.FTZ R11, R11, 1.4426950216293334961, R12 ;  /* 0x3fb8aa3b0b0b7823 */ /* 0x000fe2000001000c */
[----:B------:R-:W-:Y:S01]  /*3540*/  FFMA.FTZ R14, R13, R14, -0.72134751081466674805 ;  /* 0xbf38aa3b0d0e7423 */ /* 0x000fe2000001000e */
[C---:B------:R-:W-:Y:S01]  /*3550*/  FMUL R3, R16.reuse, R3 ;  /* 0x0000000310037220 */ /* 0x040fe20000400000 */
[----:B------:R-:W-:Y:S01]  /*3560*/  ISETP.GE.U32.AND P4, PT, R5, 0x7f800000, PT ;  /* 0x7f8000000500780c */ /* 0x000fe20003f86070 */
[----:B------:R-:W-:Y:S01]  /*3570*/  BAR.SYNC.DEFER_BLOCKING 0x0 ;  /* 0x0000000000007b1d */ /* 0x000fe20000010000 */
[----:B------:R-:W-:Y:S01]  /*3580*/  FMUL R14, R13, R14 ;  /* 0x0000000e0d0e7220 */ /* 0x000fe20000400000 */
[----:B------:R-:W-:Y:S01]  /*3590*/  FMUL R3, R16, R3 ;  /* 0x0000000310037220 */ /* 0x000fe20000400000 */
[----:B------:R-:W-:-:S02]  /*35a0*/  IMAD R19, R30, 0x4, R18 ;  /* 0x000000041e137824 */ /* 0x000fc400078e0212 */
[----:B------:R-:W-:Y:S01]  /*35b0*/  FFMA.FTZ R9, R8, 1.4426950216293334961, R9 ;  /* 0x3fb8aa3b08097823 */ /* 0x000fe20000010009 */
[----:B------:R-:W-:Y:S01]  /*35c0*/  FADD R35, R6, R11 ;  /* 0x0000000b06237221 */ /* 0x000fe20000000000 */
[C---:B------:R-:W-:Y:S01]  /*35d0*/  FMUL R14, R13.reuse, R14 ;  /* 0x0000000e0d0e7220 */ /* 0x040fe20000400000 */
[----:B------:R-:W-:Y:S01]  /*35e0*/  FFMA.FTZ R16, R16, 1.4426950216293334961, R3 ;  /* 0x3fb8aa3b10107823 */ /* 0x000fe20000010003 */
[----:B------:R-:W-:Y:S02]  /*35f0*/  @P0 IMAD.MOV.U32 R6, RZ, RZ, 0x7f800000 ;  /* 0x7f800000ff060424 */ /* 0x000fe400078e00ff */
[----:B------:R-:W-:Y:S01]  /*3600*/  FADD R34, R10, R9 ;  /* 0x000000090a227221 */ /* 0x000fe20000000000 */
[C---:B0-----:R-:W-:Y:S02]  /*3610*/  IMAD R20, R30.reuse, 0x4, R19 ;  /* 0x000000041e147824 */ /* 0x041fe400078e0213 */
[----:B------:R-:W-:Y:S01]  /*3620*/  FFMA.FTZ R14, R13, 1.4426950216293334961, R14 ;  /* 0x3fb8aa3b0d0e7823 */ /* 0x000fe2000001000e */
[----:B------:R-:W-:Y:S01]  /*3630*/  @P6 IMAD.MOV.U32 R3, RZ, RZ, 0x7f800000 ;  /* 0x7f800000ff036424 */ /* 0x000fe200078e00ff */
[C---:B------:R-:W-:Y:S01]  /*3640*/  FSETP.NEU.AND P2, PT, R7.reuse, RZ, PT ;  /* 0x000000ff0700720b */ /* 0x040fe20003f4d000 */
[----:B------:R-:W-:Y:S01]  /*3650*/  @P0 FFMA.FTZ R34, R7, R6, +INF ;  /* 0x7f80000007220423 */ /* 0x000fe20000010006 */
[----:B------:R-:W-:-:S02]  /*3660*/  IMAD R21, R30, 0x4, R20 ;  /* 0x000000041e157824 */ /* 0x000fc400078e0214 */
[----:B------:R-:W-:Y:S01]  /*3670*/  @P6 FFMA.FTZ R35, R48, R3, +INF ;  /* 0x7f80000030236423 */ /* 0x000fe20000010003 */
[----:B------:R-:W-:Y:S02]  /*3680*/  @P3 IMAD.MOV.U32 R7, RZ, RZ, 0x7f800000 ;  /* 0x7f800000ff073424 */ /* 0x000fe400078e00ff */
[----:B------:R-:W-:Y:S01]  /*3690*/  FADD R36, R15, R14 ;  /* 0x0000000e0f247221 */ /* 0x000fe20000000000 */
[----:B------:R-:W-:Y:S01]  /*36a0*/  IMAD R3, R86, UR5, RZ ;  /* 0x0000000556037c24 */ /* 0x000fe2000f8e02ff */
[----:B------:R-:W-:Y:S01]  /*36b0*/  USHF.L.U32 UR10, UR4, 0x1, URZ ;  /* 0x00000001040a7899 */ /* 0x000fe2000800063f */
[----:B------:R-:W-:Y:S02]  /*36c0*/  @P4 IMAD.MOV.U32 R6, RZ, RZ, 0x7f800000 ;  /* 0x7f800000ff064424 */ /* 0x000fe400078e00ff */
[----:B------:R-:W-:Y:S01]  /*36d0*/  @P3 FFMA.FTZ R36, R50, R7, +INF ;  /* 0x7f80000032243423 */ /* 0x000fe20000010007 */
[----:B------:R-:W-:Y:S01]  /*36e0*/  LEA R22, R30, R21, 0x2 ;  /* 0x000000151e167211 */ /* 0x000fe200078e10ff */
[----:B------:R-:W-:-:S02]  /*36f0*/  IMAD.SHL.U32 R7, R3, 0x2, RZ ;  /* 0x0000000203077824 */ /* 0x000fc400078e00ff */
[----:B------:R-:W-:Y:S01]  /*3700*/  FADD R37, R17, R16 ;  /* 0x0000001011257221 */ /* 0x000fe20000000000 */
[----:B------:R-:W-:Y:S01]  /*3710*/  @P4 FFMA.FTZ R37, R5, R6, +INF ;  /* 0x7f80000005254423 */ /* 0x000fe20000010006 */
[----:B------:R-:W-:Y:S01]  /*3720*/  UIMAD.WIDE UR4, UR4, 0x2, URZ ;  /* 0x00000002040478a5 */ /* 0x000fe2000f8e023f */
[----:B------:R-:W-:Y:S01]  /*3730*/  IMAD.HI R6, R3, 0x2, RZ ;  /* 0x0000000203067827 */ /* 0x000fe200078e02ff */
[----:B-1----:R-:W-:Y:S01]  /*3740*/  IADD3 R42, P3, P4, R7, UR10, R42 ;  /* 0x0000000a072a7c10 */ /* 0x002fe2000fc7e02a */
[----:B------:R-:W-:Y:S01]  /*3750*/  LDS R45, [R4+UR6+0x100] ;  /* 0x00010006042d7984 */ /* 0x000fe20008000800 */
[----:B------:R-:W-:Y:S01]  /*3760*/  LOP3.LUT R28, R4, 0x4, RZ, 0x3c, !PT ;  /* 0x00000004041c7812 */ /* 0x000fe200078e3cff */
[----:B------:R-:W-:Y:S01]  /*3770*/  IMAD R23, R30, 0x4, R22 ;  /* 0x000000041e177824 */ /* 0x000fe200078e0216 */
[----:B------:R-:W-:Y:S01]  /*3780*/  IADD3.X R44, R6, UR5, R43, P3, P4 ;  /* 0x00000005062c7c10 */ /* 0x000fe20009fe842b */
[----:B------:R-:W-:Y:S01]  /*3790*/  LDS R47, [R4+UR6+0x200] ;  /* 0x00020006042f7984 */ /* 0x000fe20008000800 */
[----:B------:R-:W-:Y:S01]  /*37a0*/  SHF.R.U32.HI R3, RZ, 0x1, R0 ;  /* 0x00000001ff037819 */ /* 0x000fe20000011600 */
[----:B------:R-:W-:Y:S01]  /*37b0*/  IMAD R24, R30, 0x4, R23 ;  /* 0x000000041e187824 */ /* 0x000fe200078e0217 */
[----:B------:R-:W-:Y:S01]  /*37c0*/  LEA R41, R2, UR6, 0x4 ;  /* 0x0000000602297c11 */ /* 0x000fe2000f8e20ff */
[----:B------:R-:W0:Y:S01]  /*37d0*/  LDS R43, [R4+UR6] ;  /* 0x00000006042b7984 */ /* 0x000e220008000800 */
[-C--:B------:R-:W-:Y:S01]  /*37e0*/  LEA R2, P3, R18, R42.reuse, 0x1 ;  /* 0x0000002a12027211 */ /* 0x080fe200078608ff */
[C---:B------:R-:W-:Y:S01]  /*37f0*/  IMAD R25, R30.reuse, 0x4, R24 ;  /* 0x000000041e197824 */ /* 0x040fe200078e0218 */
[-C--:B------:R-:W-:Y:S01]  /*3800*/  LEA R6, P6, R19, R42.reuse, 0x1 ;  /* 0x0000002a13067211 */ /* 0x080fe200078c08ff */
[----:B------:R-:W1:Y:S01]  /*3810*/  LDS R51, [R28+UR6] ;  /* 0x000000061c337984 */ /* 0x000e620008000800 */
[----:B------:R-:W-:Y:S01]  /*3820*/  LOP3.LUT R40, R3, 0xc, RZ, 0xc0, !PT ;  /* 0x0000000c03287812 */ /* 0x000fe200078ec0ff */
[----:B------:R-:W-:Y:S01]  /*3830*/  ULDC UR4, c[0x0][0x27c] ;  /* 0x00009f0000047ab9 */ /* 0x000fe20000000800 */
[----:B------:R-:W-:Y:S01]  /*3840*/  LEA R26, R30, R25, 0x2 ;  /* 0x000000191e1a7211 */ /* 0x000fe200078e10ff */
[----:B------:R-:W2:Y:S01]  /*3850*/  LDS R53, [R28+UR6+0x100] ;  /* 0x000100061c357984 */ /* 0x000ea20008000800 */
[----:B------:R-:W-:Y:S01]  /*3860*/  LEA R8, P4, R20, R42, 0x1 ;  /* 0x0000002a14087211 */ /* 0x000fe200078808ff */
[----:B------:R-:W-:Y:S01]  /*3870*/  UIMAD UR4, UR7, UR4, URZ ;  /* 0x00000004070472a4 */ /* 0x000fe2000f8e023f */
[----:B------:R-:W-:Y:S01]  /*3880*/  LEA.HI.X.SX32 R3, R18, R44, 0x1, P3 ;  /* 0x0000002c12037211 */ /* 0x000fe200018f0eff */
[----:B------:R-:W3:Y:S01]  /*3890*/  LDS R55, [R28+UR6+0x200] ;  /* 0x000200061c377984 */ /* 0x000ee20008000800 */
[C---:B------:R-:W-:Y:S01]  /*38a0*/  IMAD R27, R30.reuse, 0x4, R26 ;  /* 0x000000041e1b7824 */ /* 0x040fe200078e021a */
[----:B------:R-:W-:Y:S01]  /*38b0*/  LEA R10, P3, R21, R42, 0x1 ;  /* 0x0000002a150a7211 */ /* 0x000fe200078608ff */
[----:B------:R-:W-:Y:S01]  /*38c0*/  USHF.L.U32 UR7, UR4, 0x2, URZ ;  /* 0x0000000204077899 */ /* 0x000fe2000800063f */
[----:B------:R-:W4:Y:S01]  /*38d0*/  LDS R49, [R4+UR6+0x300] ;  /* 0x0003000604317984 */ /* 0x000f220008000800 */
[----:B------:R-:W-:Y:S01]  /*38e0*/  IMAD R29, R30, 0x4, R27 ;  /* 0x000000041e1d7824 */ /* 0x000fe200078e021b */
[----:B------:R-:W-:Y:S01]  /*38f0*/  LEA.HI.X.SX32 R7, R19, R44, 0x1, P6 ;  /* 0x0000002c13077211 */ /* 0x000fe200030f0eff */
[----:B------:R-:W-:Y:S01]  /*3900*/  UIMAD.WIDE UR4, UR4, 0x4, URZ ;  /* 0x00000004040478a5 */ /* 0x000fe2000f8e023f */
[----:B------:R-:W5:Y:S01]  /*3910*/  LDS R57, [R28+UR6+0x300] ;  /* 0x000300061c397984 */ /* 0x000f620008000800 */
[----:B------:R-:W-:Y:S01]  /*3920*/  LEA R12, P6, R22, R42, 0x1 ;  /* 0x0000002a160c7211 */ /* 0x000fe200078c08ff */
[----:B------:R-:W-:Y:S01]  /*3930*/  IMAD.IADD R40, R40, 0x1, R41 ;  /* 0x0000000128287824 */ /* 0x000fe200078e0229 */
[----:B------:R-:W-:-:S02]  /*3940*/  LEA R31, R30, R29, 0x2 ;  /* 0x0000001d1e1f7211 */ /* 0x000fc400078e10ff */
[----:B------:R-:W-:Y:S02]  /*3950*/  LEA.HI.X.SX32 R9, R20, R44, 0x1, P4 ;  /* 0x0000002c14097211 */ /* 0x000fe400020f0eff */
[----:B------:R-:W-:Y:S01]  /*3960*/  LEA R14, P4, R23, R42, 0x1 ;  /* 0x0000002a170e7211 */ /* 0x000fe200078808ff */
[----:B------:R-:W-:Y:S01]  /*3970*/  IMAD R32, R30, 0x4, R31 ;  /* 0x000000041e207824 */ /* 0x000fe200078e021f */
[----:B------:R-:W-:Y:S02]  /*3980*/  LEA.HI.X.SX32 R11, R21, R44, 0x1, P3 ;  /* 0x0000002c150b7211 */ /* 0x000fe400018f0eff */
[----:B------:R-:W-:Y:S01]  /*3990*/  LEA R16, P3, R24, R42, 0x1 ;  /* 0x0000002a18107211 */ /* 0x000fe200078608ff */
[----:B------:R-:W-:Y:S01]  /*39a0*/  IMAD R33, R30, 0x4, R32 ;  /* 0x000000041e217824 */ /* 0x000fe200078e0220 */
[----:B------:R-:W-:Y:S02]  /*39b0*/  LEA.HI.X.SX32 R13, R22, R44, 0x1, P6 ;  /* 0x0000002c160d7211 */ /* 0x000fe400030f0eff */
[----:B------:R-:W-:-:S02]  /*39c0*/  LEA R18, P6, R25, R42, 0x1 ;  /* 0x0000002a19127211 */ /* 0x000fc400078c08ff */
[----:B------:R-:W-:Y:S02]  /*39d0*/  LEA.HI.X.SX32 R15, R23, R44, 0x1, P4 ;  /* 0x0000002c170f7211 */ /* 0x000fe400020f0eff */
[----:B------:R-:W-:Y:S01]  /*39e0*/  LEA R20, P4, R26, R42, 0x1 ;  /* 0x0000002a1a147211 */ /* 0x000fe200078808ff */
[----:B0-----:R-:W-:Y:S01]  /*39f0*/  STG.E.U16 desc[UR8][R2.64], R43 ;  /* 0x0000002b02007986 */ /* 0x001fe2000c101508 */
[----:B------:R-:W-:Y:S02]  /*3a00*/  LEA.HI.X.SX32 R17, R24, R44, 0x1, P3 ;  /* 0x0000002c18117211 */ /* 0x000fe400018f0eff */
[C---:B------:R-:W-:Y:S01]  /*3a10*/  LEA R38, R30.reuse, R33, 0x2 ;  /* 0x000000211e267211 */ /* 0x040fe200078e10ff */
[----:B-1----:R0:W-:Y:S01]  /*3a20*/  STG.E.U16 desc[UR8][R6.64], R51 ;  /* 0x0000003306007986 */ /* 0x0021e2000c101508 */
[----:B------:R-:W-:Y:S02]  /*3a30*/  LEA R22, P3, R27, R42, 0x1 ;  /* 0x0000002a1b167211 */ /* 0x000fe400078608ff */
[----:B------:R-:W-:Y:S01]  /*3a40*/  LEA.HI.X.SX32 R19, R25, R44, 0x1, P6 ;  /* 0x0000002c19137211 */ /* 0x000fe200030f0eff */
[----:B------:R-:W-:Y:S01]  /*3a50*/  IMAD R39, R30, 0x4, R38 ;  /* 0x000000041e277824 */ /* 0x000fe200078e0226 */
[----:B------:R-:W-:Y:S01]  /*3a60*/  LEA R24, P6, R29, R42, 0x1 ;  /* 0x0000002a1d187211 */ /* 0x000fe200078c08ff */
[----:B------:R-:W-:Y:S01]  /*3a70*/  STG.E.U16 desc[UR8][R8.64], R45 ;  /* 0x0000002d08007986 */ /* 0x000fe2000c101508 */
[----:B------:R-:W-:-:S02]  /*3a80*/  LEA.HI.X.SX32 R21, R26, R44, 0x1, P4 ;  /* 0x0000002c1a157211 */ /* 0x000fc400020f0eff */
[----:B------:R-:W-:Y:S01]  /*3a90*/  LEA R26, P4, R31, R42, 0x1 ;  /* 0x0000002a1f1a7211 */ /* 0x000fe200078808ff */
[----:B--2---:R1:W-:Y:S01]  /*3aa0*/  STG.E.U16 desc[UR8][R10.64], R53 ;  /* 0x000000350a007986 */ /* 0x0043e2000c101508 */
[----:B------:R-:W-:Y:S01]  /*3ab0*/  LEA.HI.X.SX32 R23, R27, R44, 0x1, P3 ;  /* 0x0000002c1b177211 */ /* 0x000fe200018f0eff */
[----:B0-----:R-:W0:Y:S01]  /*3ac0*/  LDC.64 R6, c[0x0][0x230] ;  /* 0x00008c00ff067b82 */ /* 0x001e220000000a00 */
[----:B------:R-:W-:Y:S01]  /*3ad0*/  LEA R28, P3, R32, R42, 0x1 ;  /* 0x0000002a201c7211 */ /* 0x000fe200078608ff */
[----:B------:R2:W-:Y:S01]  /*3ae0*/  STG.E.U16 desc[UR8][R12.64], R47 ;  /* 0x0000002f0c007986 */ /* 0x0005e2000c101508 */
[----:B------:R-:W-:Y:S02]  /*3af0*/  LEA.HI.X.SX32 R25, R29, R44, 0x1, P6 ;  /* 0x0000002c1d197211 */ /* 0x000fe400030f0eff */
[----:B------:R-:W-:Y:S01]  /*3b00*/  LEA R30, P6, R33, R42, 0x1 ;  /* 0x0000002a211e7211 */ /* 0x000fe200078c08ff */
[----:B---3--:R3:W-:Y:S01]  /*3b10*/  STG.E.U16 desc[UR8][R14.64], R55 ;  /* 0x000000370e007986 */ /* 0x0087e2000c101508 */
[----:B------:R-:W-:-:S02]  /*3b20*/  PRMT R3, R43, 0x7632, R3 ;  /* 0x000076322b037816 */ /* 0x000fc40000000003 */
[----:B------:R-:W-:Y:S01]  /*3b30*/  LEA.HI.X.SX32 R27, R31, R44, 0x1, P4 ;  /* 0x0000002c1f1b7211 */ /* 0x000fe200020f0eff */
[----:B----4-:R-:W-:Y:S01]  /*3b40*/  STG.E.U16 desc[UR8][R16.64], R49 ;  /* 0x0000003110007986 */ /* 0x010fe2000c101508 */
[----:B-1----:R-:W-:Y:S02]  /*3b50*/  PRMT R11, R51, 0x7632, R11 ;  /* 0x00007632330b7816 */ /* 0x002fe4000000000b */
[----:B------:R-:W-:Y:S01]  /*3b60*/  LEA R4, P4, R38, R42, 0x1 ;  /* 0x0000002a26047211 */ /* 0x000fe200078808ff */
[----:B-----5:R-:W-:Y:S01]  /*3b70*/  STG.E.U16 desc[UR8][R18.64], R57 ;  /* 0x0000003912007986 */ /* 0x020fe2000c101508 */
[----:B------:R-:W-:Y:S02]  /*3b80*/  LEA.HI.X.SX32 R29, R32, R44, 0x1, P3 ;  /* 0x0000002c201d7211 */ /* 0x000fe400018f0eff */
[----:B------:R-:W-:Y:S01]  /*3b90*/  PRMT R2, R45, 0x7632, R2 ;  /* 0x000076322d027816 */ /* 0x000fe20000000002 */
[----:B------:R1:W-:Y:S01]  /*3ba0*/  STG.E.U16 desc[UR8][R20.64], R3 ;  /* 0x0000000314007986 */ /* 0x0003e2000c101508 */
[----:B------:R-:W-:-:S02]  /*3bb0*/  LEA R32, P3, R39, R42, 0x1 ;  /* 0x0000002a27207211 */ /* 0x000fc400078608ff */
[----:B--2---:R-:W-:Y:S01]  /*3bc0*/  PRMT R13, R53, 0x7632, R13 ;  /* 0x00007632350d7816 */ /* 0x004fe2000000000d */
[----:B------:R2:W-:Y:S01]  /*3bd0*/  STG.E.U16 desc[UR8][R22.64], R11 ;  /* 0x0000000b16007986 */ /* 0x0005e2000c101508 */
[-C--:B------:R-:W-:Y:S02]  /*3be0*/  LEA.HI.X.SX32 R31, R33, R44.reuse, 0x1, P6 ;  /* 0x0000002c211f7211 */ /* 0x080fe400030f0eff */
[----:B------:R-:W-:Y:S01]  /*3bf0*/  PRMT R47, R47, 0x7632, R47 ;  /* 0x000076322f2f7816 */ /* 0x000fe2000000002f */
[----:B------:R0:W-:Y:S01]  /*3c00*/  STG.E.U16 desc[UR8][R24.64], R2 ;  /* 0x0000000218007986 */ /* 0x0001e2000c101508 */
[----:B------:R-:W-:Y:S02]  /*3c10*/  FSETP.NEU.AND P6, PT, R5, RZ, PT ;  /* 0x000000ff0500720b */ /* 0x000fe40003fcd000 */
[----:B---3--:R-:W-:Y:S01]  /*3c20*/  PRMT R15, R55, 0x7632, R15 ;  /* 0x00007632370f7816 */ /* 0x008fe2000000000f */
[----:B------:R3:W-:Y:S01]  /*3c30*/  STG.E.U16 desc[UR8][R26.64], R13 ;  /* 0x0000000d1a007986 */ /* 0x0007e2000c101508 */
[-C--:B------:R-:W-:Y:S01]  /*3c40*/  LEA.HI.X.SX32 R5, R38, R44.reuse, 0x1, P4 ;  /* 0x0000002c26057211 */ /* 0x080fe200020f0eff */
[C---:B-1----:R-:W-:Y:S01]  /*3c50*/  IMAD.SHL.U32 R3, R86.reuse, 0x4, RZ ;  /* 0x0000000456037824 */ /* 0x042fe200078e00ff */
[----:B------:R-:W-:Y:S01]  /*3c60*/  PRMT R49, R49, 0x7632, R49 ;  /* 0x0000763231317816 */ /* 0x000fe20000000031 */
[----:B------:R3:W-:Y:S01]  /*3c70*/  STG.E.U16 desc[UR8][R28.64], R47 ;  /* 0x0000002f1c007986 */ /* 0x0007e2000c101508 */
[----:B------:R-:W-:Y:S01]  /*3c80*/  LEA.HI.X.SX32 R33, R39, R44, 0x1, P3 ;  /* 0x0000002c27217211 */ /* 0x000fe200018f0eff */
[----:B------:R-:W-:Y:S01]  /*3c90*/  IMAD.HI R86, R86, 0x4, RZ ;  /* 0x0000000456567827 */ /* 0x000fe200078e02ff */
[----:B------:R-:W-:Y:S01]  /*3ca0*/  PRMT R16, R57, 0x7632, R16 ;  /* 0x0000763239107816 */ /* 0x000fe20000000010 */
[----:B------:R3:W-:Y:S01]  /*3cb0*/  STG.E.U16 desc[UR8][R30.64], R15 ;  /* 0x0000000f1e007986 */ /* 0x0007e2000c101508 */
[----:B------:R-:W-:-:S02]  /*3cc0*/  FSETP.NEU.AND P1, PT, R48, RZ, PT ;  /* 0x000000ff3000720b */ /* 0x000fc40003f2d000 */
[----:B------:R-:W-:Y:S01]  /*3cd0*/  FSETP.NEU.AND P0, PT, R50, RZ, PT ;  /* 0x000000ff3200720b */ /* 0x000fe20003f0d000 */
[----:B------:R3:W-:Y:S01]  /*3ce0*/  STG.E.U16 desc[UR8][R4.64], R49 ;  /* 0x0000003104007986 */ /* 0x0007e2000c101508 */
[----:B------:R-:W-:Y:S02]  /*3cf0*/  FSEL R34, R34, -INF , P2 ;  /* 0xff80000022227808 */ /* 0x000fe40001000000 */
[----:B------:R-:W-:Y:S01]  /*3d00*/  FSEL R35, R35, -INF , P1 ;  /* 0xff80000023237808 */ /* 0x000fe20000800000 */
[----:B------:R3:W-:Y:S01]  /*3d10*/  STG.E.U16 desc[UR8][R32.64], R16 ;  /* 0x0000001020007986 */ /* 0x0007e2000c101508 */
[----:B------:R-:W-:Y:S01]  /*3d20*/  FSEL R36, R36, -INF , P0 ;  /* 0xff80000024247808 */ /* 0x000fe20000000000 */
[----:B------:R-:W-:Y:S01]  /*3d30*/  FFMA R8, R34, 0.69314718246459960938, R71 ;  /* 0x3f31721822087823 */ /* 0x000fe20000000047 */
[----:B------:R-:W-:Y:S01]  /*3d40*/  FSEL R37, R37, -INF , P6 ;  /* 0xff80000025257808 */ /* 0x000fe20003000000 */
[----:B------:R-:W-:Y:S01]  /*3d50*/  FFMA R9, R35, 0.69314718246459960938, R70 ;  /* 0x3f31721823097823 */ /* 0x000fe20000000046 */
[----:B------:R-:W-:Y:S01]  /*3d60*/  LOP3.LUT R0, R0, 0x1c, RZ, 0xc0, !PT ;  /* 0x0000001c00007812 */ /* 0x000fe200078ec0ff */
[----:B------:R-:W-:Y:S01]  /*3d70*/  FFMA R10, R36, 0.69314718246459960938, R69 ;  /* 0x3f317218240a7823 */ /* 0x000fe20000000045 */
[----:B------:R-:W-:Y:S01]  /*3d80*/  BAR.SYNC.DEFER_BLOCKING 0x0 ;  /* 0x0000000000007b1d */ /* 0x000fe20000010000 */
[----:B--2---:R-:W-:Y:S01]  /*3d90*/  FFMA R11, R37, 0.69314718246459960938, R68 ;  /* 0x3f317218250b7823 */ /* 0x004fe20000000044 */
[----:B------:R-:W-:-:S02]  /*3da0*/  LEA R0, R0, UR6, 0x2 ;  /* 0x0000000600007c11 */ /* 0x000fc4000f8e10ff */
[----:B0-----:R-:W-:-:S04]  /*3db0*/  IADD3 R2, P0, P1, R3, UR7, R6 ;  /* 0x0000000703027c10 */ /* 0x001fc8000f91e006 */
[----:B------:R-:W-:Y:S01]  /*3dc0*/  IADD3.X R3, R86, UR5, R7, P0, P1 ;  /* 0x0000000556037c10 */ /* 0x000fe200087e2407 */
[----:B------:R3:W-:Y:S01]  /*3dd0*/  STS.128 [R0], R8 ;  /* 0x0000000800007388 */ /* 0x0007e20000000c00 */
[----:B------:R-:W-:Y:S06]  /*3de0*/  BAR.SYNC.DEFER_BLOCKING 0x0 ;  /* 0x0000000000007b1d */ /* 0x000fec0000010000 */
[----:B------:R-:W-:Y:S05]  /*3df0*/  @P5 EXIT ;  /* 0x000000000000594d */ /* 0x000fea0003800000 */
[----:B---3--:R-:W0:Y:S04]  /*3e00*/  LDS R5, [R40] ;  /* 0x0000000028057984 */ /* 0x008e280000000800 */
[----:B0-----:R-:W-:Y:S01]  /*3e10*/  STG.E desc[UR8][R2.64], R5 ;  /* 0x0000000502007986 */ /* 0x001fe2000c101908 */
[----:B------:R-:W-:Y:S05]  /*3e20*/  EXIT ;  /* 0x000000000000794d */ /* 0x000fea0003800000 */
.L_x_2:
[----:B------:R-:W-:-:S00]  /*3e30*/  BRA `(.L_x_2) ;  /* 0xfffffffc00fc7947 */ /* 0x000fc0000383ffff */
[----:B------:R-:W-:-:S00]  /*3e40*/  NOP ;  /* 0x0000000000007918 */ /* 0x000fc00000000000 */
        /* <DEDUP_REMOVED lines=11> */
.L_x_3:


//--------------------- .nv.global.init           --------------------------
	.section	.nv.global.init,"aw",@progbits
.nv.global.init:
	.type		_$_str,@object
	.size		_$_str,(.L_0 - _$_str)
_$_str:
        /*0000*/ 	.byte	0x5f, 0x5f, 0x43, 0x55, 0x44, 0x41, 0x5f, 0x46, 0x54, 0x5a, 0x00
.L_0:


//--------------------- .nv.shared.attn_fwd       --------------------------
	.section	.nv.shared.attn_fwd,"aw",@nobits
	.sectionflags	@""
	.align	16
	.zero		1024


//--------------------- .nv.shared.reserved.0     --------------------------
	.section	.nv.shared.reserved.0,"aw",@nobits
	.weak		__nv_reservedSMEM_offset_0_alias
	.size		__nv_reservedSMEM_offset_0_alias, 0, 0
	.other		__nv_reservedSMEM_offset_0_alias,@"STO_CUDA_RESERVED_SHARED STV_DEFAULT"
__nv_reservedSMEM_offset_0_alias:
	.zero		0


//--------------------- .nv.constant0.attn_fwd    --------------------------
	.section	.nv.constant0.attn_fwd,"a",@progbits
	.sectionflags	@""
	.align	4
.nv.constant0.attn_fwd:
	.zero		664


//--------------------- SYMBOLS --------------------------

	.type		.nv.reservedSmem.offset0,@object
	.size		.nv.reservedSmem.offset0,0x4
